// auto-generated by cutlass_sweep.gemm — config: {"arch": "sm_100", "cluster_m": 2, "cluster_n": 1, "dtype": "bf16", "dtype_b": "bf16", "layout": "nt", "stages": 0, "tile_k": 128, "tile_m": 256, "tile_n": 128}
#include "cutlass/cutlass.h"
#include "cutlass/gemm/collective/collective_builder.hpp"
#include "cutlass/gemm/device/gemm_universal_adapter.h"
#include "cutlass/gemm/kernel/gemm_universal.hpp"
#include "cutlass/epilogue/collective/collective_builder.hpp"

using ElemA = cutlass::bfloat16_t;
using ElemB = cutlass::bfloat16_t;
using ElemCD = cutlass::bfloat16_t;
using Acc  = float;
using TileShape    = cute::Shape<cute::_256, cute::_128, cute::_128>;
using ClusterShape = cute::Shape<cute::_2, cute::_1, cute::_1>;

using CollectiveEpilogue = typename cutlass::epilogue::collective::CollectiveBuilder<
    cutlass::arch::Sm100, cutlass::arch::OpClassTensorOp,
    TileShape, ClusterShape,
    cutlass::epilogue::collective::EpilogueTileAuto,
    Acc, Acc,
    ElemCD, cutlass::layout::RowMajor, 128 / cutlass::sizeof_bits<ElemCD>::value,
    ElemCD, cutlass::layout::RowMajor, 128 / cutlass::sizeof_bits<ElemCD>::value,
    cutlass::epilogue::collective::EpilogueScheduleAuto
  >::CollectiveOp;

using CollectiveMainloop = typename cutlass::gemm::collective::CollectiveBuilder<
    cutlass::arch::Sm100, cutlass::arch::OpClassTensorOp,
    ElemA, cutlass::layout::RowMajor, 128 / cutlass::sizeof_bits<ElemA>::value,
    ElemB, cutlass::layout::ColumnMajor, 128 / cutlass::sizeof_bits<ElemB>::value,
    Acc,
    TileShape, ClusterShape,
    cutlass::gemm::collective::StageCountAutoCarveout<static_cast<int>(sizeof(typename CollectiveEpilogue::SharedStorage))>,
    cutlass::gemm::collective::KernelScheduleAuto
  >::CollectiveOp;

using GemmKernel = cutlass::gemm::kernel::GemmUniversal<
    cute::Shape<int,int,int,int>,
    CollectiveMainloop,
    CollectiveEpilogue
>;
using Gemm = cutlass::gemm::device::GemmUniversalAdapter<GemmKernel>;

// Force the device kernel symbol into the cubin without needing a host main.
auto* _anchor = &cutlass::device_kernel<GemmKernel>;


// ===== COMPILED SASS (sm_100a) =====

	.target	sm_100a

	.elftype	@"ET_EXEC"


//--------------------- .note.nv.tkinfo           --------------------------
	.section	.note.nv.tkinfo,"",@"SHT_NOTE"
	.sectionflags	@"SHF_NOTE_NV_TKINFO"
	.tkinfo
        /*0018*/ 	.word	0x00000002
        /*0030*/ 	.string	""
        /*0030*/ 	.string	"ptxas"
        /*0030*/ 	.string	"Cuda compilation tools, release 13.0, V13.0.88"
        /*0030*/ 	.string	"Build cuda_13.0.r13.0/compiler.36424714_0"
        /*0030*/ 	.string	"-arch sm_100a -m 64 "



//--------------------- .note.nv.cuinfo           --------------------------
	.section	.note.nv.cuinfo,"",@"SHT_NOTE"
	.sectionflags	@"SHF_NOTE_NV_CUINFO"
        /*0018*/ 	.short	0x0002
        /*001a*/ 	.short	0x0064
        /*001c*/ 	.short	0x0082
	.zero		2


//--------------------- .nv.info                  --------------------------
	.section	.nv.info,"",@"SHT_CUDA_INFO"
	.align	4


	//----- nvinfo : EIATTR_REGCOUNT
	.align		4
        /*0000*/ 	.byte	0x04, 0x2f
        /*0002*/ 	.short	(.L_19 - .L_18)
	.align		4
.L_18:
        /*0004*/ 	.word	index@(_ZN7cutlass13device_kernelINS_4gemm6kernel13GemmUniversalIN4cute5tupleIJiiiiEEENS1_10collective13CollectiveMmaINS1_35MainloopSm100TmaUmmaWarpSpecializedILi4ELi2ELi4ENS5_IJNS4_1CILi2EEENSA_ILi1EEESC_EEEEENS5_IJNSA_ILi256EEENSA_ILi128EEESG_EEENS_10bfloat16_tENS5_IJlSC_lEEESI_SJ_NS4_8TiledMMAINS4_8MMA_AtomIJNS4_26SM100_MMA_F16BF16_2x1SM_SSISI_SI_fLi256ELi128ELNS4_4UMMA5MajorE0ELSO_0ELNSN_7ScaleInE0ELSP_0EEEEEENS4_6LayoutINS5_IJSC_SC_SC_EEENS5_IJNSA_ILi0EEESU_SU_EEEEENS5_IJNS4_10UnderscoreESX_SX_EEEEENS4_18SM100_TMA_2SM_LOADENS4_14ComposedLayoutINS4_7SwizzleILi3ELi4ELi3EEENS4_18smem_ptr_flag_bitsILi16EEENSS_INS5_IJNSA_ILi8EEENSA_ILi64EEEEEENS5_IJS17_SC_EEEEEEEvNS4_8identityES10_S1B_vS1C_EENS_8epilogue10collective18CollectiveEpilogueINS1E_23Sm100TmaWarpSpecializedILi4ELi2ELi32ELb1ELb0EEEJNS5_IJSG_SG_SG_EEENS5_IJNSS_ISG_SC_EENSS_INSA_ILi32EEESC_EEEEESI_SJ_SI_SJ_NS1E_6fusion15FusionCallbacksIS1I_NS1O_17LinearCombinationISI_fSI_fLNS_15FloatRoundStyleE2EEES1J_S1N_JEEENS4_5SM1004TMEM4LOAD26SM100_TMEM_LOAD_32dp32b32xENS4_13SM90_TMA_LOADENS11_INS12_ILi2ELi4ELi3EEES15_NSS_INS5_IJS16_S1L_EEENS5_IJS1L_SC_EEEEEEENS4_39AutoVectorizingCopyWithAssumedAlignmentILi128EEENS4_14SM90_TMA_STOREES23_S25_S25_EEEvvEEEEvNT_6ParamsE)
        /*0008*/ 	.word	0x00000073


	//----- nvinfo : EIATTR_FRAME_SIZE
	.align		4
.L_19:
        /*000c*/ 	.byte	0x04, 0x11
        /*000e*/ 	.short	(.L_21 - .L_20)
	.align		4
.L_20:
        /*0010*/ 	.word	index@($__internal_2_$__cuda_sm10x_tcgen05_guardrail_trap_unallocated_columns_being_dealloced)
        /*0014*/ 	.word	0x00000000


	//----- nvinfo : EIATTR_FRAME_SIZE
	.align		4
.L_21:
        /*0018*/ 	.byte	0x04, 0x11
        /*001a*/ 	.short	(.L_23 - .L_22)
	.align		4
.L_22:
        /*001c*/ 	.word	index@($__internal_1_$__cuda_sm10x_tcgen05_guardrail_trap_phase_invalid_during_alloc)
        /*0020*/ 	.word	0x00000000


	//----- nvinfo : EIATTR_FRAME_SIZE
	.align		4
.L_23:
        /*0024*/ 	.byte	0x04, 0x11
        /*0026*/ 	.short	(.L_25 - .L_24)
	.align		4
.L_24:
        /*0028*/ 	.word	index@($__internal_0_$__cuda_sm10x_tcgen05_guardrail_trap_col_being_dealloced_not_returned_by_alloc)
        /*002c*/ 	.word	0x00000000


	//----- nvinfo : EIATTR_FRAME_SIZE
	.align		4
.L_25:
        /*0030*/ 	.byte	0x04, 0x11
        /*0032*/ 	.short	(.L_27 - .L_26)
	.align		4
.L_26:
        /*0034*/ 	.word	index@(_ZN7cutlass13device_kernelINS_4gemm6kernel13GemmUniversalIN4cute5tupleIJiiiiEEENS1_10collective13CollectiveMmaINS1_35MainloopSm100TmaUmmaWarpSpecializedILi4ELi2ELi4ENS5_IJNS4_1CILi2EEENSA_ILi1EEESC_EEEEENS5_IJNSA_ILi256EEENSA_ILi128EEESG_EEENS_10bfloat16_tENS5_IJlSC_lEEESI_SJ_NS4_8TiledMMAINS4_8MMA_AtomIJNS4_26SM100_MMA_F16BF16_2x1SM_SSISI_SI_fLi256ELi128ELNS4_4UMMA5MajorE0ELSO_0ELNSN_7ScaleInE0ELSP_0EEEEEENS4_6LayoutINS5_IJSC_SC_SC_EEENS5_IJNSA_ILi0EEESU_SU_EEEEENS5_IJNS4_10UnderscoreESX_SX_EEEEENS4_18SM100_TMA_2SM_LOADENS4_14ComposedLayoutINS4_7SwizzleILi3ELi4ELi3EEENS4_18smem_ptr_flag_bitsILi16EEENSS_INS5_IJNSA_ILi8EEENSA_ILi64EEEEEENS5_IJS17_SC_EEEEEEEvNS4_8identityES10_S1B_vS1C_EENS_8epilogue10collective18CollectiveEpilogueINS1E_23Sm100TmaWarpSpecializedILi4ELi2ELi32ELb1ELb0EEEJNS5_IJSG_SG_SG_EEENS5_IJNSS_ISG_SC_EENSS_INSA_ILi32EEESC_EEEEESI_SJ_SI_SJ_NS1E_6fusion15FusionCallbacksIS1I_NS1O_17LinearCombinationISI_fSI_fLNS_15FloatRoundStyleE2EEES1J_S1N_JEEENS4_5SM1004TMEM4LOAD26SM100_TMEM_LOAD_32dp32b32xENS4_13SM90_TMA_LOADENS11_INS12_ILi2ELi4ELi3EEES15_NSS_INS5_IJS16_S1L_EEENS5_IJS1L_SC_EEEEEEENS4_39AutoVectorizingCopyWithAssumedAlignmentILi128EEENS4_14SM90_TMA_STOREES23_S25_S25_EEEvvEEEEvNT_6ParamsE)
        /*0038*/ 	.word	0x00000000


	//----- nvinfo : EIATTR_MIN_STACK_SIZE
	.align		4
.L_27:
        /*003c*/ 	.byte	0x04, 0x12
        /*003e*/ 	.short	(.L_29 - .L_28)
	.align		4
.L_28:
        /*0040*/ 	.word	index@(_ZN7cutlass13device_kernelINS_4gemm6kernel13GemmUniversalIN4cute5tupleIJiiiiEEENS1_10collective13CollectiveMmaINS1_35MainloopSm100TmaUmmaWarpSpecializedILi4ELi2ELi4ENS5_IJNS4_1CILi2EEENSA_ILi1EEESC_EEEEENS5_IJNSA_ILi256EEENSA_ILi128EEESG_EEENS_10bfloat16_tENS5_IJlSC_lEEESI_SJ_NS4_8TiledMMAINS4_8MMA_AtomIJNS4_26SM100_MMA_F16BF16_2x1SM_SSISI_SI_fLi256ELi128ELNS4_4UMMA5MajorE0ELSO_0ELNSN_7ScaleInE0ELSP_0EEEEEENS4_6LayoutINS5_IJSC_SC_SC_EEENS5_IJNSA_ILi0EEESU_SU_EEEEENS5_IJNS4_10UnderscoreESX_SX_EEEEENS4_18SM100_TMA_2SM_LOADENS4_14ComposedLayoutINS4_7SwizzleILi3ELi4ELi3EEENS4_18smem_ptr_flag_bitsILi16EEENSS_INS5_IJNSA_ILi8EEENSA_ILi64EEEEEENS5_IJS17_SC_EEEEEEEvNS4_8identityES10_S1B_vS1C_EENS_8epilogue10collective18CollectiveEpilogueINS1E_23Sm100TmaWarpSpecializedILi4ELi2ELi32ELb1ELb0EEEJNS5_IJSG_SG_SG_EEENS5_IJNSS_ISG_SC_EENSS_INSA_ILi32EEESC_EEEEESI_SJ_SI_SJ_NS1E_6fusion15FusionCallbacksIS1I_NS1O_17LinearCombinationISI_fSI_fLNS_15FloatRoundStyleE2EEES1J_S1N_JEEENS4_5SM1004TMEM4LOAD26SM100_TMEM_LOAD_32dp32b32xENS4_13SM90_TMA_LOADENS11_INS12_ILi2ELi4ELi3EEES15_NSS_INS5_IJS16_S1L_EEENS5_IJS1L_SC_EEEEEEENS4_39AutoVectorizingCopyWithAssumedAlignmentILi128EEENS4_14SM90_TMA_STOREES23_S25_S25_EEEvvEEEEvNT_6ParamsE)
        /*0044*/ 	.word	0x00000000
.L_29:


//--------------------- .nv.compat                --------------------------
	.section	.nv.compat,"",@"SHT_CUDA_COMPAT_INFO"
	.align	4
        /*0000*/ 	.byte	0x02, 0x09, 0x01, 0x00, 0x02, 0x02, 0x02, 0x00, 0x02, 0x05, 0x05, 0x00, 0x03, 0x07, 0x01, 0x01
        /*0010*/ 	.byte	0x02, 0x03, 0x01, 0x00, 0x02, 0x06, 0x01, 0x00, 0x04, 0x0b, 0x08, 0x00, 0x09, 0x00, 0x00, 0x00
        /*0020*/ 	.byte	0x00, 0x00, 0x00, 0x00


//--------------------- .nv.info._ZN7cutlass13device_kernelINS_4gemm6kernel13GemmUniversalIN4cute5tupleIJiiiiEEENS1_10collective13CollectiveMmaINS1_35MainloopSm100TmaUmmaWarpSpecializedILi4ELi2ELi4ENS5_IJNS4_1CILi2EEENSA_ILi1EEESC_EEEEENS5_IJNSA_ILi256EEENSA_ILi128EEESG_EEENS_10bfloat16_tENS5_IJlSC_lEEESI_SJ_NS4_8TiledMMAINS4_8MMA_AtomIJNS4_26SM100_MMA_F16BF16_2x1SM_SSISI_SI_fLi256ELi128ELNS4_4UMMA5MajorE0ELSO_0ELNSN_7ScaleInE0ELSP_0EEEEEENS4_6LayoutINS5_IJSC_SC_SC_EEENS5_IJNSA_ILi0EEESU_SU_EEEEENS5_IJNS4_10UnderscoreESX_SX_EEEEENS4_18SM100_TMA_2SM_LOADENS4_14ComposedLayoutINS4_7SwizzleILi3ELi4ELi3EEENS4_18smem_ptr_flag_bitsILi16EEENSS_INS5_IJNSA_ILi8EEENSA_ILi64EEEEEENS5_IJS17_SC_EEEEEEEvNS4_8identityES10_S1B_vS1C_EENS_8epilogue10collective18CollectiveEpilogueINS1E_23Sm100TmaWarpSpecializedILi4ELi2ELi32ELb1ELb0EEEJNS5_IJSG_SG_SG_EEENS5_IJNSS_ISG_SC_EENSS_INSA_ILi32EEESC_EEEEESI_SJ_SI_SJ_NS1E_6fusion15FusionCallbacksIS1I_NS1O_17LinearCombinationISI_fSI_fLNS_15FloatRoundStyleE2EEES1J_S1N_JEEENS4_5SM1004TMEM4LOAD26SM100_TMEM_LOAD_32dp32b32xENS4_13SM90_TMA_LOADENS11_INS12_ILi2ELi4ELi3EEES15_NSS_INS5_IJS16_S1L_EEENS5_IJS1L_SC_EEEEEEENS4_39AutoVectorizingCopyWithAssumedAlignmentILi128EEENS4_14SM90_TMA_STOREES23_S25_S25_EEEvvEEEEvNT_6ParamsE --------------------------
	.section	.nv.info._ZN7cutlass13device_kernelINS_4gemm6kernel13GemmUniversalIN4cute5tupleIJiiiiEEENS1_10collective13CollectiveMmaINS1_35MainloopSm100TmaUmmaWarpSpecializedILi4ELi2ELi4ENS5_IJNS4_1CILi2EEENSA_ILi1EEESC_EEEEENS5_IJNSA_ILi256EEENSA_ILi128EEESG_EEENS_10bfloat16_tENS5_IJlSC_lEEESI_SJ_NS4_8TiledMMAINS4_8MMA_AtomIJNS4_26SM100_MMA_F16BF16_2x1SM_SSISI_SI_fLi256ELi128ELNS4_4UMMA5MajorE0ELSO_0ELNSN_7ScaleInE0ELSP_0EEEEEENS4_6LayoutINS5_IJSC_SC_SC_EEENS5_IJNSA_ILi0EEESU_SU_EEEEENS5_IJNS4_10UnderscoreESX_SX_EEEEENS4_18SM100_TMA_2SM_LOADENS4_14ComposedLayoutINS4_7SwizzleILi3ELi4ELi3EEENS4_18smem_ptr_flag_bitsILi16EEENSS_INS5_IJNSA_ILi8EEENSA_ILi64EEEEEENS5_IJS17_SC_EEEEEEEvNS4_8identityES10_S1B_vS1C_EENS_8epilogue10collective18CollectiveEpilogueINS1E_23Sm100TmaWarpSpecializedILi4ELi2ELi32ELb1ELb0EEEJNS5_IJSG_SG_SG_EEENS5_IJNSS_ISG_SC_EENSS_INSA_ILi32EEESC_EEEEESI_SJ_SI_SJ_NS1E_6fusion15FusionCallbacksIS1I_NS1O_17LinearCombinationISI_fSI_fLNS_15FloatRoundStyleE2EEES1J_S1N_JEEENS4_5SM1004TMEM4LOAD26SM100_TMEM_LOAD_32dp32b32xENS4_13SM90_TMA_LOADENS11_INS12_ILi2ELi4ELi3EEES15_NSS_INS5_IJS16_S1L_EEENS5_IJS1L_SC_EEEEEEENS4_39AutoVectorizingCopyWithAssumedAlignmentILi128EEENS4_14SM90_TMA_STOREES23_S25_S25_EEEvvEEEEvNT_6ParamsE,"",@"SHT_CUDA_INFO"
	.sectionflags	@""
	.align	4


	//----- nvinfo : EIATTR_CUDA_API_VERSION
	.align		4
        /*0000*/ 	.byte	0x04, 0x37
        /*0002*/ 	.short	(.L_31 - .L_30)
.L_30:
        /*0004*/ 	.word	0x00000082


	//----- nvinfo : EIATTR_KPARAM_INFO
	.align		4
.L_31:
        /*0008*/ 	.byte	0x04, 0x17
        /*000a*/ 	.short	(.L_33 - .L_32)
.L_32:
        /*000c*/ 	.word	0x00000000
        /*0010*/ 	.short	0x0000
        /*0012*/ 	.short	0x0000
        /*0014*/ 	.byte	0x00, 0xf0, 0x01, 0x20


	//----- nvinfo : EIATTR_AT_ENTRY_FRAGMENTS
	.align		4
.L_33:
        /*0018*/ 	.byte	0x04, 0x4f
        /*001a*/ 	.short	(.L_35 - .L_34)


	//   ....[0]....
.L_34:
        /*001c*/ 	.word	0x00000007


	//----- nvinfo : EIATTR_RESERVED_SMEM_USED
	.align		4
.L_35:
        /*0020*/ 	.byte	0x01, 0x41
	.zero		2


	//----- nvinfo : EIATTR_SPARSE_MMA_MASK
	.align		4
        /*0024*/ 	.byte	0x03, 0x50
        /*0026*/ 	.short	0x0000


	//----- nvinfo : EIATTR_TCGEN05_2CTA_USED
	.align		4
        /*0028*/ 	.byte	0x01, 0x52
	.zero		2


	//----- nvinfo : EIATTR_MAXREG_COUNT
	.align		4
        /*002c*/ 	.byte	0x03, 0x1b
        /*002e*/ 	.short	0x00ff


	//----- nvinfo : EIATTR_NUM_BARRIERS
	.align		4
        /*0030*/ 	.byte	0x02, 0x4c
        /*0032*/ 	.byte	0x07
	.zero		1


	//----- nvinfo : EIATTR_EXTERNS
	.align		4
        /*0034*/ 	.byte	0x04, 0x0f
        /*0036*/ 	.short	(.L_37 - .L_36)


	//   ....[0]....
	.align		4
.L_36:
        /*0038*/ 	.word	index@(__assertfail)


	//----- nvinfo : EIATTR_MERCURY_ISA_VERSION
	.align		4
.L_37:
        /*003c*/ 	.byte	0x03, 0x5f
        /*003e*/ 	.short	0x0101


	//----- nvinfo : EIATTR_INT_WARP_WIDE_INSTR_OFFSETS
	.align		4
        /*0040*/ 	.byte	0x04, 0x31
        /*0042*/ 	.short	(.L_39 - .L_38)


	//   ....[0]....
.L_38:
        /*0044*/ 	.word	0x00000d10


	//   ....[1]....
        /*0048*/ 	.word	0x00000db0


	//   ....[2]....
        /*004c*/ 	.word	0x00002270


	//   ....[3]....
        /*0050*/ 	.word	0x00004300


	//   ....[4]....
        /*0054*/ 	.word	0x00004330


	//   ....[5]....
        /*0058*/ 	.word	0x00004380


	//   ....[6]....
        /*005c*/ 	.word	0x00004ca0


	//   ....[7]....
        /*0060*/ 	.word	0x00004d00


	//   ....[8]....
        /*0064*/ 	.word	0x00004de0


	//   ....[9]....
        /*0068*/ 	.word	0x00004e50


	//   ....[10]....
        /*006c*/ 	.word	0x00004f60


	//   ....[11]....
        /*0070*/ 	.word	0x00004ff0


	//   ....[12]....
        /*0074*/ 	.word	0x000051c0


	//   ....[13]....
        /*0078*/ 	.word	0x00005320


	//----- nvinfo : EIATTR_COOP_GROUP_MASK_REGIDS
	.align		4
.L_39:
        /*007c*/ 	.byte	0x04, 0x29
        /*007e*/ 	.short	(.L_41 - .L_40)


	//   ....[0]....
.L_40:
        /*0080*/ 	.word	0xffffffff


	//   ....[1]....
        /*0084*/ 	.word	0xffffffff


	//   ....[2]....
        /*0088*/ 	.word	0xffffffff


	//   ....[3]....
        /*008c*/ 	.word	0xffffffff


	//   ....[4]....
        /*0090*/ 	.word	0xffffffff


	//   ....[5]....
        /*0094*/ 	.word	0xffffffff


	//   ....[6]....
        /*0098*/ 	.word	0xffffffff


	//   ....[7]....
        /*009c*/ 	.word	0xffffffff


	//   ....[8]....
        /*00a0*/ 	.word	0xffffffff


	//   ....[9]....
        /*00a4*/ 	.word	0xffffffff


	//   ....[10]....
        /*00a8*/ 	.word	0xffffffff


	//   ....[11]....
        /*00ac*/ 	.word	0xffffffff


	//   ....[12]....
        /*00b0*/ 	.word	0xffffffff


	//   ....[13]....
        /*00b4*/ 	.word	0xffffffff


	//----- nvinfo : EIATTR_COOP_GROUP_INSTR_OFFSETS
	.align		4
.L_41:
        /*00b8*/ 	.byte	0x04, 0x28
        /*00ba*/ 	.short	(.L_43 - .L_42)


	//   ....[0]....
.L_42:
        /*00bc*/ 	.word	0x000000c0


	//   ....[1]....
        /*00c0*/ 	.word	0x00000500


	//   ....[2]....
        /*00c4*/ 	.word	0x00000680


	//   ....[3]....
        /*00c8*/ 	.word	0x00000810


	//   ....[4]....
        /*00cc*/ 	.word	0x00000900


	//   ....[5]....
        /*00d0*/ 	.word	0x00000a60


	//   ....[6]....
        /*00d4*/ 	.word	0x00000bf0


	//   ....[7]....
        /*00d8*/ 	.word	0x00000e30


	//   ....[8]....
        /*00dc*/ 	.word	0x00002150


	//   ....[9]....
        /*00e0*/ 	.word	0x00002f30


	//   ....[10]....
        /*00e4*/ 	.word	0x00003400


	//   ....[11]....
        /*00e8*/ 	.word	0x00003430


	//   ....[12]....
        /*00ec*/ 	.word	0x00004210


	//   ....[13]....
        /*00f0*/ 	.word	0x00004420


	//----- nvinfo : EIATTR_VRC_CTA_INIT_COUNT
	.align		4
.L_43:
        /*00f4*/ 	.byte	0x02, 0x4a
        /*00f6*/ 	.byte	0x80
	.zero		1


	//----- nvinfo : EIATTR_SYSCALL_OFFSETS
	.align		4
        /*00f8*/ 	.byte	0x04, 0x46
        /*00fa*/ 	.short	(.L_45 - .L_44)


	//   ....[0]....
.L_44:
        /*00fc*/ 	.word	0x00005da0


	//   ....[1]....
        /*0100*/ 	.word	0x00005e90


	//   ....[2]....
        /*0104*/ 	.word	0x00006600


	//   ....[3]....
        /*0108*/ 	.word	0x00007280


	//   ....[4]....
        /*010c*/ 	.word	0x00007ed0


	//   ....[5]....
        /*0110*/ 	.word	0x00008b20


	//----- nvinfo : EIATTR_MBARRIER_INSTR_OFFSETS
	.align		4
.L_45:
        /*0114*/ 	.byte	0x04, 0x39
        /*0116*/ 	.short	(.L_47 - .L_46)


	//   ....[0]....
.L_46:
        /*0118*/ 	.word	0x000005f0
        /*011c*/ 	.word	0x000000ff
        /*0120*/ 	.word	0x00000000
        /*0124*/ 	.short	0x0100
        /*0126*/ 	.byte	0x08
	.zero		1


	//   ....[1]....
        /*0128*/ 	.word	0x00000600
        /*012c*/ 	.word	0x000000ff
        /*0130*/ 	.word	0x00000020
        /*0134*/ 	.short	0x0100
        /*0136*/ 	.byte	0x08
	.zero		1


	//   ....[2]....
        /*0138*/ 	.word	0x00000610
        /*013c*/ 	.word	0x000000ff
        /*0140*/ 	.word	0x00000008
        /*0144*/ 	.short	0x0100
        /*0146*/ 	.byte	0x08
	.zero		1


	//   ....[3]....
        /*0148*/ 	.word	0x00000620
        /*014c*/ 	.word	0x000000ff
        /*0150*/ 	.word	0x00000028
        /*0154*/ 	.short	0x0100
        /*0156*/ 	.byte	0x08
	.zero		1


	//   ....[4]....
        /*0158*/ 	.word	0x00000630
        /*015c*/ 	.word	0x000000ff
        /*0160*/ 	.word	0x00000010
        /*0164*/ 	.short	0x0100
        /*0166*/ 	.byte	0x08
	.zero		1


	//   ....[5]....
        /*0168*/ 	.word	0x00000640
        /*016c*/ 	.word	0x000000ff
        /*0170*/ 	.word	0x00000030
        /*0174*/ 	.short	0x0100
        /*0176*/ 	.byte	0x08
	.zero		1


	//   ....[6]....
        /*0178*/ 	.word	0x00000650
        /*017c*/ 	.word	0x000000ff
        /*0180*/ 	.word	0x00000018
        /*0184*/ 	.short	0x0100
        /*0186*/ 	.byte	0x08
	.zero		1


	//   ....[7]....
        /*0188*/ 	.word	0x00000660
        /*018c*/ 	.word	0x000000ff
        /*0190*/ 	.word	0x00000038
        /*0194*/ 	.short	0x0100
        /*0196*/ 	.byte	0x08
	.zero		1


	//   ....[8]....
        /*0198*/ 	.word	0x00000780
        /*019c*/ 	.word	0x000000ff
        /*01a0*/ 	.word	0x00000040
        /*01a4*/ 	.short	0x0100
        /*01a6*/ 	.byte	0x09
	.zero		1


	//   ....[9]....
        /*01a8*/ 	.word	0x00000790
        /*01ac*/ 	.word	0x000000ff
        /*01b0*/ 	.word	0x00000060
        /*01b4*/ 	.short	0x0100
        /*01b6*/ 	.byte	0x09
	.zero		1


	//   ....[10]....
        /*01b8*/ 	.word	0x000007a0
        /*01bc*/ 	.word	0x000000ff
        /*01c0*/ 	.word	0x00000048
        /*01c4*/ 	.short	0x0100
        /*01c6*/ 	.byte	0x09
	.zero		1


	//   ....[11]....
        /*01c8*/ 	.word	0x000007b0
        /*01cc*/ 	.word	0x000000ff
        /*01d0*/ 	.word	0x00000068
        /*01d4*/ 	.short	0x0100
        /*01d6*/ 	.byte	0x09
	.zero		1


	//   ....[12]....
        /*01d8*/ 	.word	0x000007c0
        /*01dc*/ 	.word	0x000000ff
        /*01e0*/ 	.word	0x00000050
        /*01e4*/ 	.short	0x0100
        /*01e6*/ 	.byte	0x09
	.zero		1


	//   ....[13]....
        /*01e8*/ 	.word	0x000007d0
        /*01ec*/ 	.word	0x000000ff
        /*01f0*/ 	.word	0x00000070
        /*01f4*/ 	.short	0x0100
        /*01f6*/ 	.byte	0x09
	.zero		1


	//   ....[14]....
        /*01f8*/ 	.word	0x000007e0
        /*01fc*/ 	.word	0x000000ff
        /*0200*/ 	.word	0x00000058
        /*0204*/ 	.short	0x0100
        /*0206*/ 	.byte	0x09
	.zero		1


	//   ....[15]....
        /*0208*/ 	.word	0x000007f0
        /*020c*/ 	.word	0x000000ff
        /*0210*/ 	.word	0x00000078
        /*0214*/ 	.short	0x0100
        /*0216*/ 	.byte	0x09
	.zero		1


	//   ....[16]....
        /*0218*/ 	.word	0x000008d0
        /*021c*/ 	.word	0x000000ff
        /*0220*/ 	.word	0x00000080
        /*0224*/ 	.short	0x0100
        /*0226*/ 	.byte	0x08
	.zero		1


	//   ....[17]....
        /*0228*/ 	.word	0x000008e0
        /*022c*/ 	.word	0x000000ff
        /*0230*/ 	.word	0x00000088
        /*0234*/ 	.short	0x0100
        /*0236*/ 	.byte	0x08
	.zero		1


	//   ....[18]....
        /*0238*/ 	.word	0x00000a10
        /*023c*/ 	.word	0x000000ff
        /*0240*/ 	.word	0x00000090
        /*0244*/ 	.short	0x0100
        /*0246*/ 	.byte	0x08
	.zero		1


	//   ....[19]....
        /*0248*/ 	.word	0x00000a20
        /*024c*/ 	.word	0x000000ff
        /*0250*/ 	.word	0x000000a0
        /*0254*/ 	.short	0x0100
        /*0256*/ 	.byte	0x08
	.zero		1


	//   ....[20]....
        /*0258*/ 	.word	0x00000a30
        /*025c*/ 	.word	0x000000ff
        /*0260*/ 	.word	0x00000098
        /*0264*/ 	.short	0x0100
        /*0266*/ 	.byte	0x08
	.zero		1


	//   ....[21]....
        /*0268*/ 	.word	0x00000a40
        /*026c*/ 	.word	0x000000ff
        /*0270*/ 	.word	0x000000a8
        /*0274*/ 	.short	0x0100
        /*0276*/ 	.byte	0x08
	.zero		1


	//   ....[22]....
        /*0278*/ 	.word	0x00000b60
        /*027c*/ 	.word	0x000000ff
        /*0280*/ 	.word	0x000000b0
        /*0284*/ 	.short	0x0100
        /*0286*/ 	.byte	0x09
	.zero		1


	//   ....[23]....
        /*0288*/ 	.word	0x00000b70
        /*028c*/ 	.word	0x000000ff
        /*0290*/ 	.word	0x000000d0
        /*0294*/ 	.short	0x0100
        /*0296*/ 	.byte	0x09
	.zero		1


	//   ....[24]....
        /*0298*/ 	.word	0x00000b80
        /*029c*/ 	.word	0x000000ff
        /*02a0*/ 	.word	0x000000b8
        /*02a4*/ 	.short	0x0100
        /*02a6*/ 	.byte	0x09
	.zero		1


	//   ....[25]....
        /*02a8*/ 	.word	0x00000b90
        /*02ac*/ 	.word	0x000000ff
        /*02b0*/ 	.word	0x000000d8
        /*02b4*/ 	.short	0x0100
        /*02b6*/ 	.byte	0x09
	.zero		1


	//   ....[26]....
        /*02b8*/ 	.word	0x00000ba0
        /*02bc*/ 	.word	0x000000ff
        /*02c0*/ 	.word	0x000000c0
        /*02c4*/ 	.short	0x0100
        /*02c6*/ 	.byte	0x09
	.zero		1


	//   ....[27]....
        /*02c8*/ 	.word	0x00000bb0
        /*02cc*/ 	.word	0x000000ff
        /*02d0*/ 	.word	0x000000e0
        /*02d4*/ 	.short	0x0100
        /*02d6*/ 	.byte	0x09
	.zero		1


	//   ....[28]....
        /*02d8*/ 	.word	0x00000bc0
        /*02dc*/ 	.word	0x000000ff
        /*02e0*/ 	.word	0x000000c8
        /*02e4*/ 	.short	0x0100
        /*02e6*/ 	.byte	0x09
	.zero		1


	//   ....[29]....
        /*02e8*/ 	.word	0x00000bd0
        /*02ec*/ 	.word	0x000000ff
        /*02f0*/ 	.word	0x000000e8
        /*02f4*/ 	.short	0x0100
        /*02f6*/ 	.byte	0x09
	.zero		1


	//   ....[30]....
        /*02f8*/ 	.word	0x00000cc0
        /*02fc*/ 	.word	0x000000ff
        /*0300*/ 	.word	0x000000f0
        /*0304*/ 	.short	0x0100
        /*0306*/ 	.byte	0x08
	.zero		1


	//   ....[31]....
        /*0308*/ 	.word	0x00000cd0
        /*030c*/ 	.word	0x000000ff
        /*0310*/ 	.word	0x00000100
        /*0314*/ 	.short	0x0100
        /*0316*/ 	.byte	0x08
	.zero		1


	//   ....[32]....
        /*0318*/ 	.word	0x00000ce0
        /*031c*/ 	.word	0x000000ff
        /*0320*/ 	.word	0x000000f8
        /*0324*/ 	.short	0x0100
        /*0326*/ 	.byte	0x08
	.zero		1


	//   ....[33]....
        /*0328*/ 	.word	0x00000cf0
        /*032c*/ 	.word	0x000000ff
        /*0330*/ 	.word	0x00000108
        /*0334*/ 	.short	0x0100
        /*0336*/ 	.byte	0x08
	.zero		1


	//   ....[34]....
        /*0338*/ 	.word	0x00000de0
        /*033c*/ 	.word	0x000000ff
        /*0340*/ 	.word	0x00000110
        /*0344*/ 	.short	0x0100
        /*0346*/ 	.byte	0x06
	.zero		1


	//   ....[35]....
        /*0348*/ 	.word	0x000017f0
        /*034c*/ 	.word	0x00000002
        /*0350*/ 	.word	0x00000100
        /*0354*/ 	.short	0x010a
        /*0356*/ 	.byte	0xff
	.zero		1


	//   ....[36]....
        /*0358*/ 	.word	0x00001820
        /*035c*/ 	.word	0x00000002
        /*0360*/ 	.word	0x000000f0
        /*0364*/ 	.short	0x0101
        /*0366*/ 	.byte	0xff
	.zero		1


	//   ....[37]....
        /*0368*/ 	.word	0x000018f0
        /*036c*/ 	.word	0x000000ff
        /*0370*/ 	.word	0x00000020
        /*0374*/ 	.short	0x010a
        /*0376*/ 	.byte	0x08
	.zero		1


	//   ....[38]....
        /*0378*/ 	.word	0x000019f0
        /*037c*/ 	.word	0x000000ff
        /*0380*/ 	.word	0x00000020
        /*0384*/ 	.short	0x010a
        /*0386*/ 	.byte	0x21
	.zero		1


	//   ....[39]....
        /*0388*/ 	.word	0x00001ba0
        /*038c*/ 	.word	0x000000ff
        /*0390*/ 	.word	0x00000020
        /*0394*/ 	.short	0x010a
        /*0396*/ 	.byte	0x08
	.zero		1


	//   ....[40]....
        /*0398*/ 	.word	0x00001d60
        /*039c*/ 	.word	0x000000ff
        /*03a0*/ 	.word	0x00000088
        /*03a4*/ 	.short	0x0101
        /*03a6*/ 	.byte	0x04
	.zero		1


	//   ....[41]....
        /*03a8*/ 	.word	0x00001d80
        /*03ac*/ 	.word	0x000000ff
        /*03b0*/ 	.word	0x00000020
        /*03b4*/ 	.short	0x010a
        /*03b6*/ 	.byte	0x08
	.zero		1


	//   ....[42]....
        /*03b8*/ 	.word	0x00001e00
        /*03bc*/ 	.word	0x000000ff
        /*03c0*/ 	.word	0x00000020
        /*03c4*/ 	.short	0x010a
        /*03c6*/ 	.byte	0x21
	.zero		1


	//   ....[43]....
        /*03c8*/ 	.word	0x00001f90
        /*03cc*/ 	.word	0x000000ff
        /*03d0*/ 	.word	0x00000020
        /*03d4*/ 	.short	0x010a
        /*03d6*/ 	.byte	0x08
	.zero		1


	//   ....[44]....
        /*03d8*/ 	.word	0x00002180
        /*03dc*/ 	.word	0x00000002
        /*03e0*/ 	.word	0x00000090
        /*03e4*/ 	.short	0x010a
        /*03e6*/ 	.byte	0xff
	.zero		1


	//   ....[45]....
        /*03e8*/ 	.word	0x00002240
        /*03ec*/ 	.word	0x00000002
        /*03f0*/ 	.word	0x00000000
        /*03f4*/ 	.short	0x0101
        /*03f6*/ 	.byte	0xff
	.zero		1


	//   ....[46]....
        /*03f8*/ 	.word	0x000027a0
        /*03fc*/ 	.word	0x000000ff
        /*0400*/ 	.word	0x00000000
        /*0404*/ 	.short	0x010a
        /*0406*/ 	.byte	0x05
	.zero		1


	//   ....[47]....
        /*0408*/ 	.word	0x00002830
        /*040c*/ 	.word	0x000000ff
        /*0410*/ 	.word	0x00000000
        /*0414*/ 	.short	0x010a
        /*0416*/ 	.byte	0x05
	.zero		1


	//   ....[48]....
        /*0418*/ 	.word	0x000028c0
        /*041c*/ 	.word	0x000000ff
        /*0420*/ 	.word	0x00000000
        /*0424*/ 	.short	0x010a
        /*0426*/ 	.byte	0x05
	.zero		1


	//   ....[49]....
        /*0428*/ 	.word	0x00002960
        /*042c*/ 	.word	0x00000000
        /*0430*/ 	.word	0x00000000
        /*0434*/ 	.short	0x010a
        /*0436*/ 	.byte	0xff
	.zero		1


	//   ....[50]....
        /*0438*/ 	.word	0x00002a90
        /*043c*/ 	.word	0x00000000
        /*0440*/ 	.word	0x000000f0
        /*0444*/ 	.short	0x010a
        /*0446*/ 	.byte	0xff
	.zero		1


	//   ....[51]....
        /*0448*/ 	.word	0x00002b00
        /*044c*/ 	.word	0x00000000
        /*0450*/ 	.word	0x00000000
        /*0454*/ 	.short	0x0101
        /*0456*/ 	.byte	0xff
	.zero		1


	//   ....[52]....
        /*0458*/ 	.word	0x00002b20
        /*045c*/ 	.word	0x000000ff
        /*0460*/ 	.word	0x000000a0
        /*0464*/ 	.short	0x010a
        /*0466*/ 	.byte	0x05
	.zero		1


	//   ....[53]....
        /*0468*/ 	.word	0x00002c40
        /*046c*/ 	.word	0x00000000
        /*0470*/ 	.word	0x00000090
        /*0474*/ 	.short	0x010a
        /*0476*/ 	.byte	0xff
	.zero		1


	//   ....[54]....
        /*0478*/ 	.word	0x00002d40
        /*047c*/ 	.word	0x00000000
        /*0480*/ 	.word	0x00000000
        /*0484*/ 	.short	0x0101
        /*0486*/ 	.byte	0xff
	.zero		1


	//   ....[55]....
        /*0488*/ 	.word	0x00002dd0
        /*048c*/ 	.word	0x000000ff
        /*0490*/ 	.word	0x000000a0
        /*0494*/ 	.short	0x0106
        /*0496*/ 	.byte	0x05
	.zero		1


	//   ....[56]....
        /*0498*/ 	.word	0x00002df0
        /*049c*/ 	.word	0x000000ff
        /*04a0*/ 	.word	0x000000a0
        /*04a4*/ 	.short	0x010a
        /*04a6*/ 	.byte	0x05
	.zero		1


	//   ....[57]....
        /*04a8*/ 	.word	0x00002e80
        /*04ac*/ 	.word	0x000000ff
        /*04b0*/ 	.word	0x000000a0
        /*04b4*/ 	.short	0x0106
        /*04b6*/ 	.byte	0x04
	.zero		1


	//   ....[58]....
        /*04b8*/ 	.word	0x00002ec0
        /*04bc*/ 	.word	0x00000000
        /*04c0*/ 	.word	0x000000a0
        /*04c4*/ 	.short	0x010a
        /*04c6*/ 	.byte	0xff
	.zero		1


	//   ....[59]....
        /*04c8*/ 	.word	0x00003100
        /*04cc*/ 	.word	0x000000ff
        /*04d0*/ 	.word	0x00000008
        /*04d4*/ 	.short	0x010a
        /*04d6*/ 	.byte	0x06
	.zero		1


	//   ....[60]....
        /*04d8*/ 	.word	0x00003120
        /*04dc*/ 	.word	0x000000ff
        /*04e0*/ 	.word	0x00000008
        /*04e4*/ 	.short	0x010a
        /*04e6*/ 	.byte	0x06
	.zero		1


	//   ....[61]....
        /*04e8*/ 	.word	0x000032b0
        /*04ec*/ 	.word	0x000000ff
        /*04f0*/ 	.word	0x00000008
        /*04f4*/ 	.short	0x010a
        /*04f6*/ 	.byte	0x06
	.zero		1


	//   ....[62]....
        /*04f8*/ 	.word	0x000032d0
        /*04fc*/ 	.word	0x000000ff
        /*0500*/ 	.word	0x00000008
        /*0504*/ 	.short	0x010a
        /*0506*/ 	.byte	0x06
	.zero		1


	//   ....[63]....
        /*0508*/ 	.word	0x00003390
        /*050c*/ 	.word	0x000000ff
        /*0510*/ 	.word	0x00000000
        /*0514*/ 	.short	0x0101
        /*0516*/ 	.byte	0x07
	.zero		1


	//   ....[64]....
        /*0518*/ 	.word	0x00003750
        /*051c*/ 	.word	0x00000000
        /*0520*/ 	.word	0x00000090
        /*0524*/ 	.short	0x010a
        /*0526*/ 	.byte	0xff
	.zero		1


	//   ....[65]....
        /*0528*/ 	.word	0x00003810
        /*052c*/ 	.word	0x00000000
        /*0530*/ 	.word	0x00000000
        /*0534*/ 	.short	0x0101
        /*0536*/ 	.byte	0xff
	.zero		1


	//   ....[66]....
        /*0538*/ 	.word	0x000038c0
        /*053c*/ 	.word	0x000000ff
        /*0540*/ 	.word	0x00000000
        /*0544*/ 	.short	0x010a
        /*0546*/ 	.byte	0x09
	.zero		1


	//   ....[67]....
        /*0548*/ 	.word	0x000038e0
        /*054c*/ 	.word	0x000000ff
        /*0550*/ 	.word	0x000000d0
        /*0554*/ 	.short	0x010a
        /*0556*/ 	.byte	0x08
	.zero		1


	//   ....[68]....
        /*0558*/ 	.word	0x00003990
        /*055c*/ 	.word	0x000000ff
        /*0560*/ 	.word	0x00000000
        /*0564*/ 	.short	0x010a
        /*0566*/ 	.byte	0x0e
	.zero		1


	//   ....[69]....
        /*0568*/ 	.word	0x00003ac0
        /*056c*/ 	.word	0x000000ff
        /*0570*/ 	.word	0x00000000
        /*0574*/ 	.short	0x010a
        /*0576*/ 	.byte	0x26
	.zero		1


	//   ....[70]....
        /*0578*/ 	.word	0x00003f00
        /*057c*/ 	.word	0x000000ff
        /*0580*/ 	.word	0x00000000
        /*0584*/ 	.short	0x010a
        /*0586*/ 	.byte	0x08
	.zero		1


	//   ....[71]....
        /*0588*/ 	.word	0x00003f90
        /*058c*/ 	.word	0x000000ff
        /*0590*/ 	.word	0x00000000
        /*0594*/ 	.short	0x010a
        /*0596*/ 	.byte	0x08
	.zero		1


	//   ....[72]....
        /*0598*/ 	.word	0x00004020
        /*059c*/ 	.word	0x000000ff
        /*05a0*/ 	.word	0x00000000
        /*05a4*/ 	.short	0x010a
        /*05a6*/ 	.byte	0x08
	.zero		1


	//   ....[73]....
        /*05a8*/ 	.word	0x000040c0
        /*05ac*/ 	.word	0x00000000
        /*05b0*/ 	.word	0x00000000
        /*05b4*/ 	.short	0x010a
        /*05b6*/ 	.byte	0xff
	.zero		1


	//   ....[74]....
        /*05b8*/ 	.word	0x00004100
        /*05bc*/ 	.word	0x00000000
        /*05c0*/ 	.word	0x00000000
        /*05c4*/ 	.short	0x010a
        /*05c6*/ 	.byte	0xff
	.zero		1


	//   ....[75]....
        /*05c8*/ 	.word	0x00004170
        /*05cc*/ 	.word	0x000000ff
        /*05d0*/ 	.word	0x00000000
        /*05d4*/ 	.short	0x0101
        /*05d6*/ 	.byte	0x05
	.zero		1


	//   ....[76]....
        /*05d8*/ 	.word	0x000041b0
        /*05dc*/ 	.word	0x000000ff
        /*05e0*/ 	.word	0x00000110
        /*05e4*/ 	.short	0x010a
        /*05e6*/ 	.byte	0x07
	.zero		1


	//   ....[77]....
        /*05e8*/ 	.word	0x00004200
        /*05ec*/ 	.word	0x000000ff
        /*05f0*/ 	.word	0x00000000
        /*05f4*/ 	.short	0x0101
        /*05f6*/ 	.byte	0x05
	.zero		1


	//   ....[78]....
        /*05f8*/ 	.word	0x00004650
        /*05fc*/ 	.word	0x00000000
        /*0600*/ 	.word	0x00000090
        /*0604*/ 	.short	0x010a
        /*0606*/ 	.byte	0xff
	.zero		1


	//   ....[79]....
        /*0608*/ 	.word	0x00004710
        /*060c*/ 	.word	0x00000000
        /*0610*/ 	.word	0x00000000
        /*0614*/ 	.short	0x0101
        /*0616*/ 	.byte	0xff
	.zero		1


	//   ....[80]....
        /*0618*/ 	.word	0x00004a30
        /*061c*/ 	.word	0x000000ff
        /*0620*/ 	.word	0x00000088
        /*0624*/ 	.short	0x010a
        /*0626*/ 	.byte	0x06
	.zero		1


	//   ....[81]....
        /*0628*/ 	.word	0x00004c20
        /*062c*/ 	.word	0x000000ff
        /*0630*/ 	.word	0x00000060
        /*0634*/ 	.short	0x010a
        /*0636*/ 	.byte	0x06
	.zero		1


	//   ....[82]....
        /*0638*/ 	.word	0x00004d90
        /*063c*/ 	.word	0x000000ff
        /*0640*/ 	.word	0x00000040
        /*0644*/ 	.short	0x010b
        /*0646*/ 	.byte	0x06
	.zero		1


	//   ....[83]....
        /*0648*/ 	.word	0x00004da0
        /*064c*/ 	.word	0x000000ff
        /*0650*/ 	.word	0x00000000
        /*0654*/ 	.short	0x0101
        /*0656*/ 	.byte	0x08
	.zero		1


	//   ....[84]....
        /*0658*/ 	.word	0x00004db0
        /*065c*/ 	.word	0x000000ff
        /*0660*/ 	.word	0x00000068
        /*0664*/ 	.short	0x010a
        /*0666*/ 	.byte	0x06
	.zero		1


	//   ....[85]....
        /*0668*/ 	.word	0x00004f00
        /*066c*/ 	.word	0x000000ff
        /*0670*/ 	.word	0x00000048
        /*0674*/ 	.short	0x010b
        /*0676*/ 	.byte	0x06
	.zero		1


	//   ....[86]....
        /*0678*/ 	.word	0x00004f10
        /*067c*/ 	.word	0x000000ff
        /*0680*/ 	.word	0x00000000
        /*0684*/ 	.short	0x0101
        /*0686*/ 	.byte	0x08
	.zero		1


	//   ....[87]....
        /*0688*/ 	.word	0x00004f20
        /*068c*/ 	.word	0x000000ff
        /*0690*/ 	.word	0x00000070
        /*0694*/ 	.short	0x010a
        /*0696*/ 	.byte	0x06
	.zero		1


	//   ....[88]....
        /*0698*/ 	.word	0x000050a0
        /*069c*/ 	.word	0x000000ff
        /*06a0*/ 	.word	0x00000050
        /*06a4*/ 	.short	0x010b
        /*06a6*/ 	.byte	0x06
	.zero		1


	//   ....[89]....
        /*06a8*/ 	.word	0x000050e0
        /*06ac*/ 	.word	0x000000ff
        /*06b0*/ 	.word	0x00000000
        /*06b4*/ 	.short	0x0101
        /*06b6*/ 	.byte	0x08
	.zero		1


	//   ....[90]....
        /*06b8*/ 	.word	0x00005120
        /*06bc*/ 	.word	0x000000ff
        /*06c0*/ 	.word	0x00000078
        /*06c4*/ 	.short	0x010a
        /*06c6*/ 	.byte	0x06
	.zero		1


	//   ....[91]....
        /*06c8*/ 	.word	0x00005360
        /*06cc*/ 	.word	0x000000ff
        /*06d0*/ 	.word	0x00000058
        /*06d4*/ 	.short	0x010b
        /*06d6*/ 	.byte	0x06
	.zero		1


	//   ....[92]....
        /*06d8*/ 	.word	0x00005380
        /*06dc*/ 	.word	0x000000ff
        /*06e0*/ 	.word	0x00000000
        /*06e4*/ 	.short	0x0101
        /*06e6*/ 	.byte	0x0d
	.zero		1


	//   ....[93]....
        /*06e8*/ 	.word	0x000053b0
        /*06ec*/ 	.word	0x000000ff
        /*06f0*/ 	.word	0x00000060
        /*06f4*/ 	.short	0x010a
        /*06f6*/ 	.byte	0x06
	.zero		1


	//   ....[94]....
        /*06f8*/ 	.word	0x000053d0
        /*06fc*/ 	.word	0x000000ff
        /*0700*/ 	.word	0x00000068
        /*0704*/ 	.short	0x010a
        /*0706*/ 	.byte	0x06
	.zero		1


	//   ....[95]....
        /*0708*/ 	.word	0x000053f0
        /*070c*/ 	.word	0x000000ff
        /*0710*/ 	.word	0x00000070
        /*0714*/ 	.short	0x010a
        /*0716*/ 	.byte	0x06
	.zero		1


	//   ....[96]....
        /*0718*/ 	.word	0x00005430
        /*071c*/ 	.word	0x00000000
        /*0720*/ 	.word	0x00000078
        /*0724*/ 	.short	0x010a
        /*0726*/ 	.byte	0xff
	.zero		1


	//   ....[97]....
        /*0728*/ 	.word	0x00005760
        /*072c*/ 	.word	0x00000000
        /*0730*/ 	.word	0x00000090
        /*0734*/ 	.short	0x010a
        /*0736*/ 	.byte	0xff
	.zero		1


	//   ....[98]....
        /*0738*/ 	.word	0x00005870
        /*073c*/ 	.word	0x00000000
        /*0740*/ 	.word	0x00000000
        /*0744*/ 	.short	0x0101
        /*0746*/ 	.byte	0xff
	.zero		1


	//   ....[99]....
        /*0748*/ 	.word	0x000062c0
        /*074c*/ 	.word	0x000000ff
        /*0750*/ 	.word	0x00000040
        /*0754*/ 	.short	0x010a
        /*0756*/ 	.byte	0x30
	.zero		1


	//   ....[100]....
        /*0758*/ 	.word	0x00006300
        /*075c*/ 	.word	0x00000070
        /*0760*/ 	.word	0x000000b0
        /*0764*/ 	.short	0x010a
        /*0766*/ 	.byte	0xff
	.zero		1


	//   ....[101]....
        /*0768*/ 	.word	0x000063f0
        /*076c*/ 	.word	0x000000ff
        /*0770*/ 	.word	0x00000040
        /*0774*/ 	.short	0x010a
        /*0776*/ 	.byte	0x30
	.zero		1


	//   ....[102]....
        /*0778*/ 	.word	0x000064e0
        /*077c*/ 	.word	0x00000070
        /*0780*/ 	.word	0x000000b0
        /*0784*/ 	.short	0x010a
        /*0786*/ 	.byte	0xff
	.zero		1


	//   ....[103]....
        /*0788*/ 	.word	0x00006fb0
        /*078c*/ 	.word	0x00000000
        /*0790*/ 	.word	0x00000000
        /*0794*/ 	.short	0x0101
        /*0796*/ 	.byte	0xff
	.zero		1


	//   ....[104]....
        /*0798*/ 	.word	0x00006fc0
        /*079c*/ 	.word	0x00000002
        /*07a0*/ 	.word	0x00000040
        /*07a4*/ 	.short	0x010a
        /*07a6*/ 	.byte	0xff
	.zero		1


	//   ....[105]....
        /*07a8*/ 	.word	0x000070a0
        /*07ac*/ 	.word	0x00000002
        /*07b0*/ 	.word	0x00000040
        /*07b4*/ 	.short	0x010a
        /*07b6*/ 	.byte	0xff
	.zero		1


	//   ....[106]....
        /*07b8*/ 	.word	0x00007c00
        /*07bc*/ 	.word	0x0000003f
        /*07c0*/ 	.word	0x00000000
        /*07c4*/ 	.short	0x0101
        /*07c6*/ 	.byte	0xff
	.zero		1


	//   ....[107]....
        /*07c8*/ 	.word	0x00007c20
        /*07cc*/ 	.word	0x00000000
        /*07d0*/ 	.word	0x00000040
        /*07d4*/ 	.short	0x010a
        /*07d6*/ 	.byte	0xff
	.zero		1


	//   ....[108]....
        /*07d8*/ 	.word	0x00007cf0
        /*07dc*/ 	.word	0x00000000
        /*07e0*/ 	.word	0x00000040
        /*07e4*/ 	.short	0x010a
        /*07e6*/ 	.byte	0xff
	.zero		1


	//   ....[109]....
        /*07e8*/ 	.word	0x00008850
        /*07ec*/ 	.word	0x0000003f
        /*07f0*/ 	.word	0x00000000
        /*07f4*/ 	.short	0x0101
        /*07f6*/ 	.byte	0xff
	.zero		1


	//   ....[110]....
        /*07f8*/ 	.word	0x00008870
        /*07fc*/ 	.word	0x00000000
        /*0800*/ 	.word	0x00000040
        /*0804*/ 	.short	0x010a
        /*0806*/ 	.byte	0xff
	.zero		1


	//   ....[111]....
        /*0808*/ 	.word	0x00008940
        /*080c*/ 	.word	0x00000000
        /*0810*/ 	.word	0x00000040
        /*0814*/ 	.short	0x010a
        /*0816*/ 	.byte	0xff
	.zero		1


	//   ....[112]....
        /*0818*/ 	.word	0x00008d30
        /*081c*/ 	.word	0x00000070
        /*0820*/ 	.word	0x00000000
        /*0824*/ 	.short	0x0101
        /*0826*/ 	.byte	0xff
	.zero		1


	//   ....[113]....
        /*0828*/ 	.word	0x000094f0
        /*082c*/ 	.word	0x00000000
        /*0830*/ 	.word	0x00000000
        /*0834*/ 	.short	0x0101
        /*0836*/ 	.byte	0xff
	.zero		1


	//   ....[114]....
        /*0838*/ 	.word	0x00009760
        /*083c*/ 	.word	0x000000ff
        /*0840*/ 	.word	0x00000000
        /*0844*/ 	.short	0x0101
        /*0846*/ 	.byte	0x04
	.zero		1


	//   ....[115]....
        /*0848*/ 	.word	0x00009780
        /*084c*/ 	.word	0x00000002
        /*0850*/ 	.word	0x00000100
        /*0854*/ 	.short	0x010a
        /*0856*/ 	.byte	0xff
	.zero		1


	//   ....[116]....
        /*0858*/ 	.word	0x000097e0
        /*085c*/ 	.word	0x00000002
        /*0860*/ 	.word	0x00000020
        /*0864*/ 	.short	0x010a
        /*0866*/ 	.byte	0xff
	.zero		1


	//   ....[117]....
        /*0868*/ 	.word	0x00009840
        /*086c*/ 	.word	0x00000002
        /*0870*/ 	.word	0x00000020
        /*0874*/ 	.short	0x010a
        /*0876*/ 	.byte	0xff
	.zero		1


	//   ....[118]....
        /*0878*/ 	.word	0x00009890
        /*087c*/ 	.word	0x00000002
        /*0880*/ 	.word	0x00000090
        /*0884*/ 	.short	0x010a
        /*0886*/ 	.byte	0xff
	.zero		1


	//   ....[119]....
        /*0888*/ 	.word	0x000098f0
        /*088c*/ 	.word	0x00000000
        /*0890*/ 	.word	0x00000000
        /*0894*/ 	.short	0x010a
        /*0896*/ 	.byte	0xff
	.zero		1


	//   ....[120]....
        /*0898*/ 	.word	0x00009950
        /*089c*/ 	.word	0x00000000
        /*08a0*/ 	.word	0x00000000
        /*08a4*/ 	.short	0x010a
        /*08a6*/ 	.byte	0xff
	.zero		1


	//   ....[121]....
        /*08a8*/ 	.word	0x000099b0
        /*08ac*/ 	.word	0x00000000
        /*08b0*/ 	.word	0x00000000
        /*08b4*/ 	.short	0x010a
        /*08b6*/ 	.byte	0xff
	.zero		1


	//   ....[122]....
        /*08b8*/ 	.word	0x00009a00
        /*08bc*/ 	.word	0x00000000
        /*08c0*/ 	.word	0x000000f0
        /*08c4*/ 	.short	0x010a
        /*08c6*/ 	.byte	0xff
	.zero		1


	//   ....[123]....
        /*08c8*/ 	.word	0x00009a60
        /*08cc*/ 	.word	0x00000000
        /*08d0*/ 	.word	0x000000a0
        /*08d4*/ 	.short	0x010a
        /*08d6*/ 	.byte	0xff
	.zero		1


	//   ....[124]....
        /*08d8*/ 	.word	0x00009ab0
        /*08dc*/ 	.word	0x00000000
        /*08e0*/ 	.word	0x00000090
        /*08e4*/ 	.short	0x010a
        /*08e6*/ 	.byte	0xff
	.zero		1


	//   ....[125]....
        /*08e8*/ 	.word	0x00009b10
        /*08ec*/ 	.word	0x00000000
        /*08f0*/ 	.word	0x000000a0
        /*08f4*/ 	.short	0x010a
        /*08f6*/ 	.byte	0xff
	.zero		1


	//   ....[126]....
        /*08f8*/ 	.word	0x00009b70
        /*08fc*/ 	.word	0x00000004
        /*0900*/ 	.word	0x00000008
        /*0904*/ 	.short	0x010a
        /*0906*/ 	.byte	0xff
	.zero		1


	//   ....[127]....
        /*0908*/ 	.word	0x00009c50
        /*090c*/ 	.word	0x00000002
        /*0910*/ 	.word	0x00000008
        /*0914*/ 	.short	0x010a
        /*0916*/ 	.byte	0xff
	.zero		1


	//   ....[128]....
        /*0918*/ 	.word	0x00009ca0
        /*091c*/ 	.word	0x00000000
        /*0920*/ 	.word	0x00000090
        /*0924*/ 	.short	0x010a
        /*0926*/ 	.byte	0xff
	.zero		1


	//   ....[129]....
        /*0928*/ 	.word	0x00009d00
        /*092c*/ 	.word	0x00000000
        /*0930*/ 	.word	0x000000d0
        /*0934*/ 	.short	0x010a
        /*0936*/ 	.byte	0xff
	.zero		1


	//   ....[130]....
        /*0938*/ 	.word	0x00009d60
        /*093c*/ 	.word	0x00000000
        /*0940*/ 	.word	0x00000000
        /*0944*/ 	.short	0x010a
        /*0946*/ 	.byte	0xff
	.zero		1


	//   ....[131]....
        /*0948*/ 	.word	0x00009dc0
        /*094c*/ 	.word	0x00000000
        /*0950*/ 	.word	0x00000000
        /*0954*/ 	.short	0x010a
        /*0956*/ 	.byte	0xff
	.zero		1


	//   ....[132]....
        /*0958*/ 	.word	0x00009e20
        /*095c*/ 	.word	0x00000000
        /*0960*/ 	.word	0x00000000
        /*0964*/ 	.short	0x010a
        /*0966*/ 	.byte	0xff
	.zero		1


	//   ....[133]....
        /*0968*/ 	.word	0x00009e80
        /*096c*/ 	.word	0x00000000
        /*0970*/ 	.word	0x00000000
        /*0974*/ 	.short	0x010a
        /*0976*/ 	.byte	0xff
	.zero		1


	//   ....[134]....
        /*0978*/ 	.word	0x00009ee0
        /*097c*/ 	.word	0x00000000
        /*0980*/ 	.word	0x00000110
        /*0984*/ 	.short	0x010a
        /*0986*/ 	.byte	0xff
	.zero		1


	//   ....[135]....
        /*0988*/ 	.word	0x00009f30
        /*098c*/ 	.word	0x00000000
        /*0990*/ 	.word	0x00000090
        /*0994*/ 	.short	0x010a
        /*0996*/ 	.byte	0xff
	.zero		1


	//   ....[136]....
        /*0998*/ 	.word	0x00009f90
        /*099c*/ 	.word	0x00000000
        /*09a0*/ 	.word	0x00000088
        /*09a4*/ 	.short	0x010a
        /*09a6*/ 	.byte	0xff
	.zero		1


	//   ....[137]....
        /*09a8*/ 	.word	0x00009ff0
        /*09ac*/ 	.word	0x00000000
        /*09b0*/ 	.word	0x00000060
        /*09b4*/ 	.short	0x010a
        /*09b6*/ 	.byte	0xff
	.zero		1


	//   ....[138]....
        /*09b8*/ 	.word	0x0000a050
        /*09bc*/ 	.word	0x00000000
        /*09c0*/ 	.word	0x00000068
        /*09c4*/ 	.short	0x010a
        /*09c6*/ 	.byte	0xff
	.zero		1


	//   ....[139]....
        /*09c8*/ 	.word	0x0000a0b0
        /*09cc*/ 	.word	0x00000000
        /*09d0*/ 	.word	0x00000070
        /*09d4*/ 	.short	0x010a
        /*09d6*/ 	.byte	0xff
	.zero		1


	//   ....[140]....
        /*09d8*/ 	.word	0x0000a110
        /*09dc*/ 	.word	0x00000000
        /*09e0*/ 	.word	0x00000078
        /*09e4*/ 	.short	0x010a
        /*09e6*/ 	.byte	0xff
	.zero		1


	//   ....[141]....
        /*09e8*/ 	.word	0x0000a170
        /*09ec*/ 	.word	0x00000000
        /*09f0*/ 	.word	0x00000060
        /*09f4*/ 	.short	0x010a
        /*09f6*/ 	.byte	0xff
	.zero		1


	//   ....[142]....
        /*09f8*/ 	.word	0x0000a1d0
        /*09fc*/ 	.word	0x00000000
        /*0a00*/ 	.word	0x00000068
        /*0a04*/ 	.short	0x010a
        /*0a06*/ 	.byte	0xff
	.zero		1


	//   ....[143]....
        /*0a08*/ 	.word	0x0000a230
        /*0a0c*/ 	.word	0x00000000
        /*0a10*/ 	.word	0x00000070
        /*0a14*/ 	.short	0x010a
        /*0a16*/ 	.byte	0xff
	.zero		1


	//   ....[144]....
        /*0a18*/ 	.word	0x0000a280
        /*0a1c*/ 	.word	0x00000000
        /*0a20*/ 	.word	0x00000090
        /*0a24*/ 	.short	0x010a
        /*0a26*/ 	.byte	0xff
	.zero		1


	//   ....[145]....
        /*0a28*/ 	.word	0x0000a2e0
        /*0a2c*/ 	.word	0x00000002
        /*0a30*/ 	.word	0x00000040
        /*0a34*/ 	.short	0x010a
        /*0a36*/ 	.byte	0xff
	.zero		1


	//   ....[146]....
        /*0a38*/ 	.word	0x0000a330
        /*0a3c*/ 	.word	0x00000070
        /*0a40*/ 	.word	0x000000b0
        /*0a44*/ 	.short	0x010a
        /*0a46*/ 	.byte	0xff
	.zero		1


	//   ....[147]....
        /*0a48*/ 	.word	0x0000a380
        /*0a4c*/ 	.word	0x00000002
        /*0a50*/ 	.word	0x00000040
        /*0a54*/ 	.short	0x010a
        /*0a56*/ 	.byte	0xff
	.zero		1


	//   ....[148]....
        /*0a58*/ 	.word	0x0000a3d0
        /*0a5c*/ 	.word	0x00000000
        /*0a60*/ 	.word	0x00000040
        /*0a64*/ 	.short	0x010a
        /*0a66*/ 	.byte	0xff
	.zero		1


	//   ....[149]....
        /*0a68*/ 	.word	0x0000a420
        /*0a6c*/ 	.word	0x00000000
        /*0a70*/ 	.word	0x00000040
        /*0a74*/ 	.short	0x010a
        /*0a76*/ 	.byte	0xff
	.zero		1


	//----- nvinfo : EIATTR_NUM_MBARRIERS
	.align		4
.L_47:
        /*0a78*/ 	.byte	0x03, 0x38
        /*0a7a*/ 	.short	0x0023


	//----- nvinfo : EIATTR_EXIT_INSTR_OFFSETS
	.align		4
        /*0a7c*/ 	.byte	0x04, 0x1c
        /*0a7e*/ 	.short	(.L_49 - .L_48)


	//   ....[0]....
.L_48:
        /*0a80*/ 	.word	0x00002990


	//   ....[1]....
        /*0a84*/ 	.word	0x00002e90


	//   ....[2]....
        /*0a88*/ 	.word	0x00002ef0


	//   ....[3]....
        /*0a8c*/ 	.word	0x00004430


	//   ....[4]....
        /*0a90*/ 	.word	0x00005460


	//   ....[5]....
        /*0a94*/ 	.word	0x000054a0


	//   ....[6]....
        /*0a98*/ 	.word	0x00009650


	//   ....[7]....
        /*0a9c*/ 	.word	0x000096d0


	//   ....[8]....
        /*0aa0*/ 	.word	0x00009700


	//   ....[9]....
        /*0aa4*/ 	.word	0x00009770


	//----- nvinfo : EIATTR_MAX_THREADS
	.align		4
.L_49:
        /*0aa8*/ 	.byte	0x04, 0x05
        /*0aaa*/ 	.short	(.L_51 - .L_50)
.L_50:
        /*0aac*/ 	.word	0x00000100
        /*0ab0*/ 	.word	0x00000001
        /*0ab4*/ 	.word	0x00000001


	//----- nvinfo : EIATTR_CRS_STACK_SIZE
	.align		4
.L_51:
        /*0ab8*/ 	.byte	0x04, 0x1e
        /*0aba*/ 	.short	(.L_53 - .L_52)
.L_52:
        /*0abc*/ 	.word	0x00000000


	//----- nvinfo : EIATTR_CBANK_PARAM_SIZE
	.align		4
.L_53:
        /*0ac0*/ 	.byte	0x03, 0x19
        /*0ac2*/ 	.short	0x0800


	//----- nvinfo : EIATTR_PARAM_CBANK
	.align		4
        /*0ac4*/ 	.byte	0x04, 0x0a
        /*0ac6*/ 	.short	(.L_55 - .L_54)
	.align		4
.L_54:
        /*0ac8*/ 	.word	index@(.nv.constant0._ZN7cutlass13device_kernelINS_4gemm6kernel13GemmUniversalIN4cute5tupleIJiiiiEEENS1_10collective13CollectiveMmaINS1_35MainloopSm100TmaUmmaWarpSpecializedILi4ELi2ELi4ENS5_IJNS4_1CILi2EEENSA_ILi1EEESC_EEEEENS5_IJNSA_ILi256EEENSA_ILi128EEESG_EEENS_10bfloat16_tENS5_IJlSC_lEEESI_SJ_NS4_8TiledMMAINS4_8MMA_AtomIJNS4_26SM100_MMA_F16BF16_2x1SM_SSISI_SI_fLi256ELi128ELNS4_4UMMA5MajorE0ELSO_0ELNSN_7ScaleInE0ELSP_0EEEEEENS4_6LayoutINS5_IJSC_SC_SC_EEENS5_IJNSA_ILi0EEESU_SU_EEEEENS5_IJNS4_10UnderscoreESX_SX_EEEEENS4_18SM100_TMA_2SM_LOADENS4_14ComposedLayoutINS4_7SwizzleILi3ELi4ELi3EEENS4_18smem_ptr_flag_bitsILi16EEENSS_INS5_IJNSA_ILi8EEENSA_ILi64EEEEEENS5_IJS17_SC_EEEEEEEvNS4_8identityES10_S1B_vS1C_EENS_8epilogue10collective18CollectiveEpilogueINS1E_23Sm100TmaWarpSpecializedILi4ELi2ELi32ELb1ELb0EEEJNS5_IJSG_SG_SG_EEENS5_IJNSS_ISG_SC_EENSS_INSA_ILi32EEESC_EEEEESI_SJ_SI_SJ_NS1E_6fusion15FusionCallbacksIS1I_NS1O_17LinearCombinationISI_fSI_fLNS_15FloatRoundStyleE2EEES1J_S1N_JEEENS4_5SM1004TMEM4LOAD26SM100_TMEM_LOAD_32dp32b32xENS4_13SM90_TMA_LOADENS11_INS12_ILi2ELi4ELi3EEES15_NSS_INS5_IJS16_S1L_EEENS5_IJS1L_SC_EEEEEEENS4_39AutoVectorizingCopyWithAssumedAlignmentILi128EEENS4_14SM90_TMA_STOREES23_S25_S25_EEEvvEEEEvNT_6ParamsE)
        /*0acc*/ 	.short	0x0380
        /*0ace*/ 	.short	0x0800


	//----- nvinfo : EIATTR_SW_WAR
	.align		4
.L_55:
        /*0ad0*/ 	.byte	0x04, 0x36
        /*0ad2*/ 	.short	(.L_57 - .L_56)
.L_56:
        /*0ad4*/ 	.word	0x00000008
.L_57:


//--------------------- .nv.callgraph             --------------------------
	.section	.nv.callgraph,"",@"SHT_CUDA_CALLGRAPH"
	.align	4
	.sectionentsize	8
	.align		4
        /*0000*/ 	.word	0x00000000
	.align		4
        /*0004*/ 	.word	0xffffffff
	.align		4
        /*0008*/ 	.word	index@(_ZN7cutlass13device_kernelINS_4gemm6kernel13GemmUniversalIN4cute5tupleIJiiiiEEENS1_10collective13CollectiveMmaINS1_35MainloopSm100TmaUmmaWarpSpecializedILi4ELi2ELi4ENS5_IJNS4_1CILi2EEENSA_ILi1EEESC_EEEEENS5_IJNSA_ILi256EEENSA_ILi128EEESG_EEENS_10bfloat16_tENS5_IJlSC_lEEESI_SJ_NS4_8TiledMMAINS4_8MMA_AtomIJNS4_26SM100_MMA_F16BF16_2x1SM_SSISI_SI_fLi256ELi128ELNS4_4UMMA5MajorE0ELSO_0ELNSN_7ScaleInE0ELSP_0EEEEEENS4_6LayoutINS5_IJSC_SC_SC_EEENS5_IJNSA_ILi0EEESU_SU_EEEEENS5_IJNS4_10UnderscoreESX_SX_EEEEENS4_18SM100_TMA_2SM_LOADENS4_14ComposedLayoutINS4_7SwizzleILi3ELi4ELi3EEENS4_18smem_ptr_flag_bitsILi16EEENSS_INS5_IJNSA_ILi8EEENSA_ILi64EEEEEENS5_IJS17_SC_EEEEEEEvNS4_8identityES10_S1B_vS1C_EENS_8epilogue10collective18CollectiveEpilogueINS1E_23Sm100TmaWarpSpecializedILi4ELi2ELi32ELb1ELb0EEEJNS5_IJSG_SG_SG_EEENS5_IJNSS_ISG_SC_EENSS_INSA_ILi32EEESC_EEEEESI_SJ_SI_SJ_NS1E_6fusion15FusionCallbacksIS1I_NS1O_17LinearCombinationISI_fSI_fLNS_15FloatRoundStyleE2EEES1J_S1N_JEEENS4_5SM1004TMEM4LOAD26SM100_TMEM_LOAD_32dp32b32xENS4_13SM90_TMA_LOADENS11_INS12_ILi2ELi4ELi3EEES15_NSS_INS5_IJS16_S1L_EEENS5_IJS1L_SC_EEEEEEENS4_39AutoVectorizingCopyWithAssumedAlignmentILi128EEENS4_14SM90_TMA_STOREES23_S25_S25_EEEvvEEEEvNT_6ParamsE)
	.align		4
        /*000c*/ 	.word	index@(__assertfail)
	.align		4
        /*0010*/ 	.word	0x00000000
	.align		4
        /*0014*/ 	.word	0xfffffffe
	.align		4
        /*0018*/ 	.word	0x00000000
	.align		4
        /*001c*/ 	.word	0xfffffffd
	.align		4
        /*0020*/ 	.word	0x00000000
	.align		4
        /*0024*/ 	.word	0xfffffffc


//--------------------- .nv.constant4             --------------------------
	.section	.nv.constant4,"a",@progbits
	.align	8
	.align		8
.nv.constant4:
        /*0000*/ 	.dword	__assertfail
	.align		8
        /*0008*/ 	.dword	__unnamed_1
	.align		8
        /*0010*/ 	.dword	__unnamed_2
	.align		8
        /*0018*/ 	.dword	_ZN40_INTERNAL_ae6aa429_4_k_cu_a10d3c3d_204114cuda3std3__45__cpo5beginE
	.align		8
        /*0020*/ 	.dword	_ZN40_INTERNAL_ae6aa429_4_k_cu_a10d3c3d_204114cuda3std3__45__cpo3endE
	.align		8
        /*0028*/ 	.dword	_ZN40_INTERNAL_ae6aa429_4_k_cu_a10d3c3d_204114cuda3std3__45__cpo6cbeginE
	.align		8
        /*0030*/ 	.dword	_ZN40_INTERNAL_ae6aa429_4_k_cu_a10d3c3d_204114cuda3std3__45__cpo4cendE
	.align		8
        /*0038*/ 	.dword	_ZN40_INTERNAL_ae6aa429_4_k_cu_a10d3c3d_204114cuda3std3__442_GLOBAL__N__ae6aa429_4_k_cu_a10d3c3d_204116ignoreE
	.align		8
        /*0040*/ 	.dword	_ZN40_INTERNAL_ae6aa429_4_k_cu_a10d3c3d_204114cuda3std3__419piecewise_constructE
	.align		8
        /*0048*/ 	.dword	_ZN40_INTERNAL_ae6aa429_4_k_cu_a10d3c3d_204114cuda3std3__48in_placeE
	.align		8
        /*0050*/ 	.dword	_ZN40_INTERNAL_ae6aa429_4_k_cu_a10d3c3d_204114cuda3std6ranges3__45__cpo4swapE
	.align		8
        /*0058*/ 	.dword	_ZN40_INTERNAL_ae6aa429_4_k_cu_a10d3c3d_204114cuda3std6ranges3__45__cpo9iter_moveE
	.align		8
        /*0060*/ 	.dword	_ZN40_INTERNAL_ae6aa429_4_k_cu_a10d3c3d_204114cute7productE
	.align		8
        /*0068*/ 	.dword	_ZN40_INTERNAL_ae6aa429_4_k_cu_a10d3c3d_204114cute1_E
	.align		8
        /*0070*/ 	.dword	$str$25
	.align		8
        /*0078*/ 	.dword	$str$26
	.align		8
        /*0080*/ 	.dword	$str$27
	.align		8
        /*0088*/ 	.dword	$str$28


//--------------------- .text._ZN7cutlass13device_kernelINS_4gemm6kernel13GemmUniversalIN4cute5tupleIJiiiiEEENS1_10collective13CollectiveMmaINS1_35MainloopSm100TmaUmmaWarpSpecializedILi4ELi2ELi4ENS5_IJNS4_1CILi2EEENSA_ILi1EEESC_EEEEENS5_IJNSA_ILi256EEENSA_ILi128EEESG_EEENS_10bfloat16_tENS5_IJlSC_lEEESI_SJ_NS4_8TiledMMAINS4_8MMA_AtomIJNS4_26SM100_MMA_F16BF16_2x1SM_SSISI_SI_fLi256ELi128ELNS4_4UMMA5MajorE0ELSO_0ELNSN_7ScaleInE0ELSP_0EEEEEENS4_6LayoutINS5_IJSC_SC_SC_EEENS5_IJNSA_ILi0EEESU_SU_EEEEENS5_IJNS4_10UnderscoreESX_SX_EEEEENS4_18SM100_TMA_2SM_LOADENS4_14ComposedLayoutINS4_7SwizzleILi3ELi4ELi3EEENS4_18smem_ptr_flag_bitsILi16EEENSS_INS5_IJNSA_ILi8EEENSA_ILi64EEEEEENS5_IJS17_SC_EEEEEEEvNS4_8identityES10_S1B_vS1C_EENS_8epilogue10collective18CollectiveEpilogueINS1E_23Sm100TmaWarpSpecializedILi4ELi2ELi32ELb1ELb0EEEJNS5_IJSG_SG_SG_EEENS5_IJNSS_ISG_SC_EENSS_INSA_ILi32EEESC_EEEEESI_SJ_SI_SJ_NS1E_6fusion15FusionCallbacksIS1I_NS1O_17LinearCombinationISI_fSI_fLNS_15FloatRoundStyleE2EEES1J_S1N_JEEENS4_5SM1004TMEM4LOAD26SM100_TMEM_LOAD_32dp32b32xENS4_13SM90_TMA_LOADENS11_INS12_ILi2ELi4ELi3EEES15_NSS_INS5_IJS16_S1L_EEENS5_IJS1L_SC_EEEEEEENS4_39AutoVectorizingCopyWithAssumedAlignmentILi128EEENS4_14SM90_TMA_STOREES23_S25_S25_EEEvvEEEEvNT_6ParamsE --------------------------
	.section	.text._ZN7cutlass13device_kernelINS_4gemm6kernel13GemmUniversalIN4cute5tupleIJiiiiEEENS1_10collective13CollectiveMmaINS1_35MainloopSm100TmaUmmaWarpSpecializedILi4ELi2ELi4ENS5_IJNS4_1CILi2EEENSA_ILi1EEESC_EEEEENS5_IJNSA_ILi256EEENSA_ILi128EEESG_EEENS_10bfloat16_tENS5_IJlSC_lEEESI_SJ_NS4_8TiledMMAINS4_8MMA_AtomIJNS4_26SM100_MMA_F16BF16_2x1SM_SSISI_SI_fLi256ELi128ELNS4_4UMMA5MajorE0ELSO_0ELNSN_7ScaleInE0ELSP_0EEEEEENS4_6LayoutINS5_IJSC_SC_SC_EEENS5_IJNSA_ILi0EEESU_SU_EEEEENS5_IJNS4_10UnderscoreESX_SX_EEEEENS4_18SM100_TMA_2SM_LOADENS4_14ComposedLayoutINS4_7SwizzleILi3ELi4ELi3EEENS4_18smem_ptr_flag_bitsILi16EEENSS_INS5_IJNSA_ILi8EEENSA_ILi64EEEEEENS5_IJS17_SC_EEEEEEEvNS4_8identityES10_S1B_vS1C_EENS_8epilogue10collective18CollectiveEpilogueINS1E_23Sm100TmaWarpSpecializedILi4ELi2ELi32ELb1ELb0EEEJNS5_IJSG_SG_SG_EEENS5_IJNSS_ISG_SC_EENSS_INSA_ILi32EEESC_EEEEESI_SJ_SI_SJ_NS1E_6fusion15FusionCallbacksIS1I_NS1O_17LinearCombinationISI_fSI_fLNS_15FloatRoundStyleE2EEES1J_S1N_JEEENS4_5SM1004TMEM4LOAD26SM100_TMEM_LOAD_32dp32b32xENS4_13SM90_TMA_LOADENS11_INS12_ILi2ELi4ELi3EEES15_NSS_INS5_IJS16_S1L_EEENS5_IJS1L_SC_EEEEEEENS4_39AutoVectorizingCopyWithAssumedAlignmentILi128EEENS4_14SM90_TMA_STOREES23_S25_S25_EEEvvEEEEvNT_6ParamsE,"ax",@progbits
	.align	128
.text._ZN7cutlass13device_kernelINS_4gemm6kernel13GemmUniversalIN4cute5tupleIJiiiiEEENS1_10collective13CollectiveMmaINS1_35MainloopSm100TmaUmmaWarpSpecializedILi4ELi2ELi4ENS5_IJNS4_1CILi2EEENSA_ILi1EEESC_EEEEENS5_IJNSA_ILi256EEENSA_ILi128EEESG_EEENS_10bfloat16_tENS5_IJlSC_lEEESI_SJ_NS4_8TiledMMAINS4_8MMA_AtomIJNS4_26SM100_MMA_F16BF16_2x1SM_SSISI_SI_fLi256ELi128ELNS4_4UMMA5MajorE0ELSO_0ELNSN_7ScaleInE0ELSP_0EEEEEENS4_6LayoutINS5_IJSC_SC_SC_EEENS5_IJNSA_ILi0EEESU_SU_EEEEENS5_IJNS4_10UnderscoreESX_SX_EEEEENS4_18SM100_TMA_2SM_LOADENS4_14ComposedLayoutINS4_7SwizzleILi3ELi4ELi3EEENS4_18smem_ptr_flag_bitsILi16EEENSS_INS5_IJNSA_ILi8EEENSA_ILi64EEEEEENS5_IJS17_SC_EEEEEEEvNS4_8identityES10_S1B_vS1C_EENS_8epilogue10collective18CollectiveEpilogueINS1E_23Sm100TmaWarpSpecializedILi4ELi2ELi32ELb1ELb0EEEJNS5_IJSG_SG_SG_EEENS5_IJNSS_ISG_SC_EENSS_INSA_ILi32EEESC_EEEEESI_SJ_SI_SJ_NS1E_6fusion15FusionCallbacksIS1I_NS1O_17LinearCombinationISI_fSI_fLNS_15FloatRoundStyleE2EEES1J_S1N_JEEENS4_5SM1004TMEM4LOAD26SM100_TMEM_LOAD_32dp32b32xENS4_13SM90_TMA_LOADENS11_INS12_ILi2ELi4ELi3EEES15_NSS_INS5_IJS16_S1L_EEENS5_IJS1L_SC_EEEEEEENS4_39AutoVectorizingCopyWithAssumedAlignmentILi128EEENS4_14SM90_TMA_STOREES23_S25_S25_EEEvvEEEEvNT_6ParamsE:
        .type           _ZN7cutlass13device_kernelINS_4gemm6kernel13GemmUniversalIN4cute5tupleIJiiiiEEENS1_10collective13CollectiveMmaINS1_35MainloopSm100TmaUmmaWarpSpecializedILi4ELi2ELi4ENS5_IJNS4_1CILi2EEENSA_ILi1EEESC_EEEEENS5_IJNSA_ILi256EEENSA_ILi128EEESG_EEENS_10bfloat16_tENS5_IJlSC_lEEESI_SJ_NS4_8TiledMMAINS4_8MMA_AtomIJNS4_26SM100_MMA_F16BF16_2x1SM_SSISI_SI_fLi256ELi128ELNS4_4UMMA5MajorE0ELSO_0ELNSN_7ScaleInE0ELSP_0EEEEEENS4_6LayoutINS5_IJSC_SC_SC_EEENS5_IJNSA_ILi0EEESU_SU_EEEEENS5_IJNS4_10UnderscoreESX_SX_EEEEENS4_18SM100_TMA_2SM_LOADENS4_14ComposedLayoutINS4_7SwizzleILi3ELi4ELi3EEENS4_18smem_ptr_flag_bitsILi16EEENSS_INS5_IJNSA_ILi8EEENSA_ILi64EEEEEENS5_IJS17_SC_EEEEEEEvNS4_8identityES10_S1B_vS1C_EENS_8epilogue10collective18CollectiveEpilogueINS1E_23Sm100TmaWarpSpecializedILi4ELi2ELi32ELb1ELb0EEEJNS5_IJSG_SG_SG_EEENS5_IJNSS_ISG_SC_EENSS_INSA_ILi32EEESC_EEEEESI_SJ_SI_SJ_NS1E_6fusion15FusionCallbacksIS1I_NS1O_17LinearCombinationISI_fSI_fLNS_15FloatRoundStyleE2EEES1J_S1N_JEEENS4_5SM1004TMEM4LOAD26SM100_TMEM_LOAD_32dp32b32xENS4_13SM90_TMA_LOADENS11_INS12_ILi2ELi4ELi3EEES15_NSS_INS5_IJS16_S1L_EEENS5_IJS1L_SC_EEEEEEENS4_39AutoVectorizingCopyWithAssumedAlignmentILi128EEENS4_14SM90_TMA_STOREES23_S25_S25_EEEvvEEEEvNT_6ParamsE,@function
        .size           _ZN7cutlass13device_kernelINS_4gemm6kernel13GemmUniversalIN4cute5tupleIJiiiiEEENS1_10collective13CollectiveMmaINS1_35MainloopSm100TmaUmmaWarpSpecializedILi4ELi2ELi4ENS5_IJNS4_1CILi2EEENSA_ILi1EEESC_EEEEENS5_IJNSA_ILi256EEENSA_ILi128EEESG_EEENS_10bfloat16_tENS5_IJlSC_lEEESI_SJ_NS4_8TiledMMAINS4_8MMA_AtomIJNS4_26SM100_MMA_F16BF16_2x1SM_SSISI_SI_fLi256ELi128ELNS4_4UMMA5MajorE0ELSO_0ELNSN_7ScaleInE0ELSP_0EEEEEENS4_6LayoutINS5_IJSC_SC_SC_EEENS5_IJNSA_ILi0EEESU_SU_EEEEENS5_IJNS4_10UnderscoreESX_SX_EEEEENS4_18SM100_TMA_2SM_LOADENS4_14ComposedLayoutINS4_7SwizzleILi3ELi4ELi3EEENS4_18smem_ptr_flag_bitsILi16EEENSS_INS5_IJNSA_ILi8EEENSA_ILi64EEEEEENS5_IJS17_SC_EEEEEEEvNS4_8identityES10_S1B_vS1C_EENS_8epilogue10collective18CollectiveEpilogueINS1E_23Sm100TmaWarpSpecializedILi4ELi2ELi32ELb1ELb0EEEJNS5_IJSG_SG_SG_EEENS5_IJNSS_ISG_SC_EENSS_INSA_ILi32EEESC_EEEEESI_SJ_SI_SJ_NS1E_6fusion15FusionCallbacksIS1I_NS1O_17LinearCombinationISI_fSI_fLNS_15FloatRoundStyleE2EEES1J_S1N_JEEENS4_5SM1004TMEM4LOAD26SM100_TMEM_LOAD_32dp32b32xENS4_13SM90_TMA_LOADENS11_INS12_ILi2ELi4ELi3EEES15_NSS_INS5_IJS16_S1L_EEENS5_IJS1L_SC_EEEEEEENS4_39AutoVectorizingCopyWithAssumedAlignmentILi128EEENS4_14SM90_TMA_STOREES23_S25_S25_EEEvvEEEEvNT_6ParamsE,(.L_x_197 - _ZN7cutlass13device_kernelINS_4gemm6kernel13GemmUniversalIN4cute5tupleIJiiiiEEENS1_10collective13CollectiveMmaINS1_35MainloopSm100TmaUmmaWarpSpecializedILi4ELi2ELi4ENS5_IJNS4_1CILi2EEENSA_ILi1EEESC_EEEEENS5_IJNSA_ILi256EEENSA_ILi128EEESG_EEENS_10bfloat16_tENS5_IJlSC_lEEESI_SJ_NS4_8TiledMMAINS4_8MMA_AtomIJNS4_26SM100_MMA_F16BF16_2x1SM_SSISI_SI_fLi256ELi128ELNS4_4UMMA5MajorE0ELSO_0ELNSN_7ScaleInE0ELSP_0EEEEEENS4_6LayoutINS5_IJSC_SC_SC_EEENS5_IJNSA_ILi0EEESU_SU_EEEEENS5_IJNS4_10UnderscoreESX_SX_EEEEENS4_18SM100_TMA_2SM_LOADENS4_14ComposedLayoutINS4_7SwizzleILi3ELi4ELi3EEENS4_18smem_ptr_flag_bitsILi16EEENSS_INS5_IJNSA_ILi8EEENSA_ILi64EEEEEENS5_IJS17_SC_EEEEEEEvNS4_8identityES10_S1B_vS1C_EENS_8epilogue10collective18CollectiveEpilogueINS1E_23Sm100TmaWarpSpecializedILi4ELi2ELi32ELb1ELb0EEEJNS5_IJSG_SG_SG_EEENS5_IJNSS_ISG_SC_EENSS_INSA_ILi32EEESC_EEEEESI_SJ_SI_SJ_NS1E_6fusion15FusionCallbacksIS1I_NS1O_17LinearCombinationISI_fSI_fLNS_15FloatRoundStyleE2EEES1J_S1N_JEEENS4_5SM1004TMEM4LOAD26SM100_TMEM_LOAD_32dp32b32xENS4_13SM90_TMA_LOADENS11_INS12_ILi2ELi4ELi3EEES15_NSS_INS5_IJS16_S1L_EEENS5_IJS1L_SC_EEEEEEENS4_39AutoVectorizingCopyWithAssumedAlignmentILi128EEENS4_14SM90_TMA_STOREES23_S25_S25_EEEvvEEEEvNT_6ParamsE)
        .other          _ZN7cutlass13device_kernelINS_4gemm6kernel13GemmUniversalIN4cute5tupleIJiiiiEEENS1_10collective13CollectiveMmaINS1_35MainloopSm100TmaUmmaWarpSpecializedILi4ELi2ELi4ENS5_IJNS4_1CILi2EEENSA_ILi1EEESC_EEEEENS5_IJNSA_ILi256EEENSA_ILi128EEESG_EEENS_10bfloat16_tENS5_IJlSC_lEEESI_SJ_NS4_8TiledMMAINS4_8MMA_AtomIJNS4_26SM100_MMA_F16BF16_2x1SM_SSISI_SI_fLi256ELi128ELNS4_4UMMA5MajorE0ELSO_0ELNSN_7ScaleInE0ELSP_0EEEEEENS4_6LayoutINS5_IJSC_SC_SC_EEENS5_IJNSA_ILi0EEESU_SU_EEEEENS5_IJNS4_10UnderscoreESX_SX_EEEEENS4_18SM100_TMA_2SM_LOADENS4_14ComposedLayoutINS4_7SwizzleILi3ELi4ELi3EEENS4_18smem_ptr_flag_bitsILi16EEENSS_INS5_IJNSA_ILi8EEENSA_ILi64EEEEEENS5_IJS17_SC_EEEEEEEvNS4_8identityES10_S1B_vS1C_EENS_8epilogue10collective18CollectiveEpilogueINS1E_23Sm100TmaWarpSpecializedILi4ELi2ELi32ELb1ELb0EEEJNS5_IJSG_SG_SG_EEENS5_IJNSS_ISG_SC_EENSS_INSA_ILi32EEESC_EEEEESI_SJ_SI_SJ_NS1E_6fusion15FusionCallbacksIS1I_NS1O_17LinearCombinationISI_fSI_fLNS_15FloatRoundStyleE2EEES1J_S1N_JEEENS4_5SM1004TMEM4LOAD26SM100_TMEM_LOAD_32dp32b32xENS4_13SM90_TMA_LOADENS11_INS12_ILi2ELi4ELi3EEES15_NSS_INS5_IJS16_S1L_EEENS5_IJS1L_SC_EEEEEEENS4_39AutoVectorizingCopyWithAssumedAlignmentILi128EEENS4_14SM90_TMA_STOREES23_S25_S25_EEEvvEEEEvNT_6ParamsE,@"STO_CUDA_ENTRY STV_DEFAULT"
_ZN7cutlass13device_kernelINS_4gemm6kernel13GemmUniversalIN4cute5tupleIJiiiiEEENS1_10collective13CollectiveMmaINS1_35MainloopSm100TmaUmmaWarpSpecializedILi4ELi2ELi4ENS5_IJNS4_1CILi2EEENSA_ILi1EEESC_EEEEENS5_IJNSA_ILi256EEENSA_ILi128EEESG_EEENS_10bfloat16_tENS5_IJlSC_lEEESI_SJ_NS4_8TiledMMAINS4_8MMA_AtomIJNS4_26SM100_MMA_F16BF16_2x1SM_SSISI_SI_fLi256ELi128ELNS4_4UMMA5MajorE0ELSO_0ELNSN_7ScaleInE0ELSP_0EEEEEENS4_6LayoutINS5_IJSC_SC_SC_EEENS5_IJNSA_ILi0EEESU_SU_EEEEENS5_IJNS4_10UnderscoreESX_SX_EEEEENS4_18SM100_TMA_2SM_LOADENS4_14ComposedLayoutINS4_7SwizzleILi3ELi4ELi3EEENS4_18smem_ptr_flag_bitsILi16EEENSS_INS5_IJNSA_ILi8EEENSA_ILi64EEEEEENS5_IJS17_SC_EEEEEEEvNS4_8identityES10_S1B_vS1C_EENS_8epilogue10collective18CollectiveEpilogueINS1E_23Sm100TmaWarpSpecializedILi4ELi2ELi32ELb1ELb0EEEJNS5_IJSG_SG_SG_EEENS5_IJNSS_ISG_SC_EENSS_INSA_ILi32EEESC_EEEEESI_SJ_SI_SJ_NS1E_6fusion15FusionCallbacksIS1I_NS1O_17LinearCombinationISI_fSI_fLNS_15FloatRoundStyleE2EEES1J_S1N_JEEENS4_5SM1004TMEM4LOAD26SM100_TMEM_LOAD_32dp32b32xENS4_13SM90_TMA_LOADENS11_INS12_ILi2ELi4ELi3EEES15_NSS_INS5_IJS16_S1L_EEENS5_IJS1L_SC_EEEEEEENS4_39AutoVectorizingCopyWithAssumedAlignmentILi128EEENS4_14SM90_TMA_STOREES23_S25_S25_EEEvvEEEEvNT_6ParamsE:
[----:B------:R-:W1:Y:S01]  /*0000*/  LDC R1, c[0x0][0x37c] ;  /* 0x0000df00ff017b82 */ /* 0x000e620000000800 */
[----:B------:R-:W2:Y:S01]  /*0010*/  S2R R105, SR_TID.X ;  /* 0x0000000000697919 */ /* 0x000ea20000002100 */
[----:B------:R-:W3:Y:S06]  /*0020*/  LDCU.64 UR6, c[0x0][0x890] ;  /* 0x00011200ff0677ac */ /* 0x000eec0008000a00 */
[----:B------:R-:W4:Y:S01]  /*0030*/  S2UR UR37, SR_CgaCtaId ;  /* 0x00000000002579c3 */ /* 0x000f220000008800 */
[----:B------:R-:W-:Y:S02]  /*0040*/  PRMT R92, RZ, 0x7610, R92 ;  /* 0x00007610ff5c7816 */ /* 0x000fe4000000005c */
[----:B------:R-:W-:Y:S01]  /*0050*/  ELECT P1, URZ, PT ;  /* 0x0000000000ff782f */ /* 0x000fe20003820000 */
[----:B------:R-:W1:Y:S01]  /*0060*/  LDCU.64 UR46, c[0x0][0x358] ;  /* 0x00006b00ff2e77ac */ /* 0x000e620008000a00 */
[----:B---3--:R-:W-:-:S04]  /*0070*/  UISETP.NE.U32.AND UP0, UPT, UR6, URZ, UPT ;  /* 0x000000ff0600728c */ /* 0x008fc8000bf05070 */
[----:B------:R-:W-:Y:S02]  /*0080*/  UISETP.NE.AND.EX UP0, UPT, UR7, URZ, UPT, UP0 ;  /* 0x000000ff0700728c */ /* 0x000fe4000bf05300 */
[----:B----4-:R-:W-:Y:S02]  /*0090*/  ULOP3.LUT UR5, UR37, 0x1, URZ, 0xc0, !UPT ;  /* 0x0000000125057892 */ /* 0x010fe4000f8ec0ff */
[----:B------:R-:W-:Y:S01]  /*00a0*/  ULOP3.LUT UR4, UR37, 0x1, URZ, 0x3c, !UPT ;  /* 0x0000000125047892 */ /* 0x000fe2000f8e3cff */
[----:B--2---:R-:W-:-:S05]  /*00b0*/  SHF.R.U32.HI R96, RZ, 0x5, R105 ;  /* 0x00000005ff607819 */ /* 0x004fca0000011669 */
[----:B------:R-:W2:Y:S02]  /*00c0*/  SHFL.IDX PT, R0, R96, RZ, 0x1f ;  /* 0x00001fff60007589 */ /* 0x000ea400000e0000 */
[----:B--2---:R-:W-:Y:S01]  /*00d0*/  R2UR UR10, R0 ;  /* 0x00000000000a72ca */ /* 0x004fe200000e0000 */
[----:B-1----:R-:W-:-:S14]  /*00e0*/  BRA.U UP0, `(.L_x_0) ;  /* 0x00000001002c7547 */ /* 0x002fdc000b800000 */
[----:B------:R-:W1:Y:S02]  /*00f0*/  LDCU.64 UR8, c[0x0][0x888] ;  /* 0x00011100ff0877ac */ /* 0x000e640008000a00 */
[----:B-1----:R-:W-:-:S04]  /*0100*/  UISETP.NE.U32.AND UP0, UPT, UR8, URZ, UPT ;  /* 0x000000ff0800728c */ /* 0x002fc8000bf05070 */
[----:B------:R-:W-:-:S09]  /*0110*/  UISETP.NE.AND.EX UP0, UPT, UR9, URZ, UPT, UP0 ;  /* 0x000000ff0900728c */ /* 0x000fd2000bf05300 */
[----:B------:R-:W-:Y:S05]  /*0120*/  BRA.U !UP0, `(.L_x_1) ;  /* 0x0000000108107547 */ /* 0x000fea000b800000 */
[----:B------:R-:W1:Y:S02]  /*0130*/  LDC.64 R2, c[0x0][0x888] ;  /* 0x00022200ff027b82 */ /* 0x000e640000000a00 */
[----:B-1----:R1:W5:Y:S01]  /*0140*/  LDG.E R49, desc[UR46][R2.64] ;  /* 0x0000002e02317981 */ /* 0x002362000c1e1900 */
[----:B------:R-:W-:Y:S01]  /*0150*/  HFMA2 R92, -RZ, RZ, 0, 5.9604644775390625e-08 ;  /* 0x00000001ff5c7431 */ /* 0x000fe200000001ff */
[----:B------:R-:W-:Y:S05]  /*0160*/  BRA `(.L_x_0) ;  /* 0x00000000000c7947 */ /* 0x000fea0003800000 */
.L_x_1:
[----:B------:R-:W1:Y:S01]  /*0170*/  LDCU UR8, c[0x0][0x880] ;  /* 0x00011000ff0877ac */ /* 0x000e620008000800 */
[----:B------:R-:W-:Y:S01]  /*0180*/  HFMA2 R92, -RZ, RZ, 0, 5.9604644775390625e-08 ;  /* 0x00000001ff5c7431 */ /* 0x000fe200000001ff */
[----:B-1----:R-:W-:-:S07]  /*0190*/  MOV R49, UR8 ;  /* 0x0000000800317c02 */ /* 0x002fce0008000f00 */
.L_x_0:
[----:B------:R-:W2:Y:S02]  /*01a0*/  LDCU.64 UR8, c[0x0][0x8b0] ;  /* 0x00011600ff0877ac */ /* 0x000ea40008000a00 */
[----:B--2---:R-:W-:-:S04]  /*01b0*/  UISETP.NE.U32.AND UP0, UPT, UR8, URZ, UPT ;  /* 0x000000ff0800728c */ /* 0x004fc8000bf05070 */
[----:B------:R-:W-:-:S09]  /*01c0*/  UISETP.NE.AND.EX UP0, UPT, UR9, URZ, UPT, UP0 ;  /* 0x000000ff0900728c */ /* 0x000fd2000bf05300 */
[----:B------:R-:W-:Y:S05]  /*01d0*/  BRA.U UP0, `(.L_x_2) ;  /* 0x0000000100247547 */ /* 0x000fea000b800000 */
[----:B------:R-:W2:Y:S02]  /*01e0*/  LDCU.64 UR8, c[0x0][0x8a8] ;  /* 0x00011500ff0877ac */ /* 0x000ea40008000a00 */
[----:B--2---:R-:W-:-:S04]  /*01f0*/  UISETP.NE.U32.AND UP0, UPT, UR8, URZ, UPT ;  /* 0x000000ff0800728c */ /* 0x004fc8000bf05070 */
[----:B------:R-:W-:-:S09]  /*0200*/  UISETP.NE.AND.EX UP0, UPT, UR9, URZ, UPT, UP0 ;  /* 0x000000ff0900728c */ /* 0x000fd2000bf05300 */
[----:B------:R-:W-:Y:S05]  /*0210*/  BRA.U !UP0, `(.L_x_3) ;  /* 0x00000001080c7547 */ /* 0x000fea000b800000 */
[----:B-1----:R-:W1:Y:S02]  /*0220*/  LDC.64 R2, c[0x0][0x8a8] ;  /* 0x00022a00ff027b82 */ /* 0x002e640000000a00 */
[----:B-1----:R2:W5:Y:S01]  /*0230*/  LDG.E R47, desc[UR46][R2.64] ;  /* 0x0000002e022f7981 */ /* 0x002562000c1e1900 */
[----:B------:R-:W-:Y:S05]  /*0240*/  BRA `(.L_x_2) ;  /* 0x0000000000087947 */ /* 0x000fea0003800000 */
.L_x_3:
[----:B------:R-:W2:Y:S02]  /*0250*/  LDCU UR8, c[0x0][0x8a0] ;  /* 0x00011400ff0877ac */ /* 0x000ea40008000800 */
[----:B--2---:R-:W-:Y:S02]  /*0260*/  MOV R47, UR8 ;  /* 0x00000008002f7c02 */ /* 0x004fe40008000f00 */
.L_x_2:
[----:B------:R-:W-:Y:S01]  /*0270*/  IMAD.U32 R0, RZ, RZ, UR10 ;  /* 0x0000000aff007e24 */ /* 0x000fe2000f8e00ff */
[----:B------:R-:W-:Y:S04]  /*0280*/  BSSY.RECONVERGENT B0, `(.L_x_4) ;  /* 0x000000c000007945 */ /* 0x000fe80003800200 */
[C---:B------:R-:W-:Y:S02]  /*0290*/  ISETP.NE.OR P2, PT, R0.reuse, 0x1, !P1 ;  /* 0x000000010000780c */ /* 0x040fe40004f45670 */
[----:B------:R-:W-:-:S11]  /*02a0*/  ISETP.NE.OR P0, PT, R0, 0x3, !P1 ;  /* 0x000000030000780c */ /* 0x000fd60004f05670 */
[----:B------:R-:W-:Y:S05]  /*02b0*/  @P2 BRA `(.L_x_5) ;  /* 0x0000000000202947 */ /* 0x000fea0003800000 */
[----:B------:R-:W3:Y:S02]  /*02c0*/  LDCU.64 UR8, c[0x0][0x348] ;  /* 0x00006900ff0877ac */ /* 0x000ee40008000a00 */
[----:B---3--:R-:W-:Y:S02]  /*02d0*/  UIADD3 UR12, UP1, UPT, UR8, 0x80, URZ ;  /* 0x00000080080c7890 */ /* 0x008fe4000ff3e0ff */
[----:B------:R-:W-:Y:S02]  /*02e0*/  UIADD3 UR8, UP0, UPT, UR8, 0x180, URZ ;  /* 0x0000018008087890 */ /* 0x000fe4000ff1e0ff */
[----:B------:R-:W-:Y:S02]  /*02f0*/  UIADD3.X UR13, UPT, UPT, URZ, UR9, URZ, UP1, !UPT ;  /* 0x00000009ff0d7290 */ /* 0x000fe40008ffe4ff */
[----:B------:R-:W-:-:S07]  /*0300*/  UIADD3.X UR9, UPT, UPT, URZ, UR9, URZ, UP0, !UPT ;  /* 0x00000009ff097290 */ /* 0x000fce00087fe4ff */
[----:B------:R3:W-:Y:S02]  /*0310*/  UTMACCTL.PF [UR12] ;  /* 0x000000000c0079b9 */ /* 0x0007e40008040000 */
[----:B------:R3:W-:Y:S02]  /*0320*/  UTMACCTL.PF [UR8] ;  /* 0x00000000080079b9 */ /* 0x0007e40008040000 */
[----:B---3--:R-:W-:Y:S01]  /*0330*/  NOP ;  /* 0x0000000000007918 */ /* 0x008fe20000000000 */
.L_x_5:
[----:B------:R-:W-:Y:S05]  /*0340*/  BSYNC.RECONVERGENT B0 ;  /* 0x0000000000007941 */ /* 0x000fea0003800200 */
.L_x_4:
[----:B------:R-:W-:Y:S04]  /*0350*/  BSSY.RECONVERGENT B0, `(.L_x_6) ;  /* 0x000000a000007945 */ /* 0x000fe80003800200 */
        /* <DEDUP_REMOVED lines=9> */
.L_x_7:
[----:B------:R-:W-:Y:S05]  /*03f0*/  BSYNC.RECONVERGENT B0 ;  /* 0x0000000000007941 */ /* 0x000fea0003800200 */
.L_x_6:
[----:B------:R-:W3:Y:S01]  /*0400*/  LDCU.64 UR8, c[0x0][0x888] ;  /* 0x00011100ff0877ac */ /* 0x000ee20008000a00 */
[----:B------:R-:W-:Y:S02]  /*0410*/  UISETP.EQ.U32.AND UP1, UPT, UR6, URZ, UPT ;  /* 0x000000ff0600728c */ /* 0x000fe4000bf22070 */
[----:B------:R-:W-:Y:S02]  /*0420*/  UPLOP3.LUT UP5, UPT, UPT, UPT, UPT, 0x80, 0x8 ;  /* 0x000000000008789c */ /* 0x000fe40003faf070 */
[----:B---3--:R-:W-:-:S04]  /*0430*/  UISETP.NE.U32.AND UP0, UPT, UR8, URZ, UPT ;  /* 0x000000ff0800728c */ /* 0x008fc8000bf05070 */
[----:B------:R-:W-:-:S04]  /*0440*/  UISETP.NE.AND.EX UP0, UPT, UR9, URZ, UPT, UP0 ;  /* 0x000000ff0900728c */ /* 0x000fc8000bf05300 */
[----:B------:R-:W-:-:S04]  /*0450*/  UISETP.EQ.OR.EX UP2, UPT, UR7, URZ, !UP0, UP1 ;  /* 0x000000ff0700728c */ /* 0x000fc8000c742710 */
[----:B------:R-:W-:-:S05]  /*0460*/  UP2UR UR50, UPR, URZ, 0x4 ;  /* 0x00000004ff327883 */ /* 0x000fca0008000000 */
[----:B------:R-:W-:Y:S07]  /*0470*/  BRA.U !UP2, `(.L_x_8) ;  /* 0x000000010a207547 */ /* 0x000fee000b800000 */
[----:B------:R-:W-:Y:S01]  /*0480*/  UISETP.NE.U32.AND UP2, UPT, UR6, URZ, UPT ;  /* 0x000000ff0600728c */ /* 0x000fe2000bf45070 */
[----:B-----5:R-:W-:Y:S01]  /*0490*/  FSETP.NEU.AND P0, PT, R49, RZ, PT ;  /* 0x000000ff3100720b */ /* 0x020fe20003f0d000 */
[----:B------:R-:W-:Y:S02]  /*04a0*/  USEL UR6, URZ, 0xffffffff, UP0 ;  /* 0xffffffffff067887 */ /* 0x000fe40008000000 */
[----:B------:R-:W-:-:S10]  /*04b0*/  UISETP.NE.AND.EX UP2, UPT, UR7, URZ, UPT, UP2 ;  /* 0x000000ff0700728c */ /* 0x000fd4000bf45320 */
[----:B------:R-:W-:Y:S01]  /*04c0*/  VOTEU.ANY UP1, P0 ;  /* 0x0000000000ff7886 */ /* 0x000fe20000020100 */
[----:B------:R-:W-:-:S04]  /*04d0*/  @!UP2 USEL UR6, URZ, 0xffffffff, UP1 ;  /* 0xffffffffff06a887 */ /* 0x000fc80008800000 */
[----:B------:R-:W-:-:S04]  /*04e0*/  ULOP3.LUT UR6, UR6, 0x1, URZ, 0xc0, !UPT ;  /* 0x0000000106067892 */ /* 0x000fc8000f8ec0ff */
[----:B------:R-:W-:-:S11]  /*04f0*/  UISETP.NE.U32.AND UP5, UPT, UR6, 0x1, UPT ;  /* 0x000000010600788c */ /* 0x000fd6000bfa5070 */
.L_x_8:
[----:B------:R-:W3:Y:S01]  /*0500*/  SHFL.IDX PT, R0, R96, RZ, 0x1f ;  /* 0x00001fff60007589 */ /* 0x000ee200000e0000 */
[----:B------:R-:W-:-:S04]  /*0510*/  UISETP.NE.AND UP1, UPT, UR10, 0x2, UPT ;  /* 0x000000020a00788c */ /* 0x000fc8000bf25270 */
[----:B------:R-:W-:Y:S02]  /*0520*/  UISETP.EQ.AND UP2, UPT, UR5, URZ, !UP1 ;  /* 0x000000ff0500728c */ /* 0x000fe4000cf42270 */
[----:B------:R-:W-:-:S04]  /*0530*/  USEL UR7, URZ, 0x1, UP1 ;  /* 0x00000001ff077887 */ /* 0x000fc80008800000 */
[----:B------:R-:W-:Y:S02]  /*0540*/  PLOP3.LUT P5, PT, P1, PT, UP2, 0x80, 0x8 ;  /* 0x000000000008781c */ /* 0x000fe40000faf028 */
[----:B---3--:R-:W-:-:S13]  /*0550*/  ISETP.NE.AND P0, PT, R0, RZ, PT ;  /* 0x000000ff0000720c */ /* 0x008fda0003f05270 */
[----:B------:R-:W-:Y:S05]  /*0560*/  @P0 BRA `(.L_x_9) ;  /* 0x0000000000440947 */ /* 0x000fea0003800000 */
[----:B------:R-:W-:Y:S01]  /*0570*/  UMOV UR8, 0x400 ;  /* 0x0000040000087882 */ /* 0x000fe20000000000 */
[----:B------:R-:W-:Y:S01]  /*0580*/  UMOV UR6, 0x1 ;  /* 0x0000000100067882 */ /* 0x000fe20000000000 */
[----:B------:R-:W-:Y:S02]  /*0590*/  ULEA UR8, UR37, UR8, 0x18 ;  /* 0x0000000825087291 */ /* 0x000fe4000f8ec0ff */
[----:B------:R-:W-:-:S04]  /*05a0*/  UIADD3 UR12, UPT, UPT, -UR6, 0x100000, URZ ;  /* 0x00100000060c7890 */ /* 0x000fc8000fffe1ff */
[----:B------:R-:W-:Y:S02]  /*05b0*/  USHF.L.U32 UR13, UR12, 0xb, URZ ;  /* 0x0000000b0c0d7899 */ /* 0x000fe400080006ff */
[----:B------:R-:W-:Y:S01]  /*05c0*/  USHF.L.U32 UR12, UR12, 0x1, URZ ;  /* 0x000000010c0c7899 */ /* 0x000fe200080006ff */
[----:B------:R-:W-:Y:S01]  /*05d0*/  ELECT P0, URZ, PT ;  /* 0x0000000000ff782f */ /* 0x000fe20003800000 */
[----:B------:R-:W3:Y:S10]  /*05e0*/  FENCE.VIEW.ASYNC.S ;  /* 0x00000000000073c6 */ /* 0x000ef40000000000 */
[----:B---3--:R3:W4:Y:S01]  /*05f0*/  SYNCS.EXCH.64 URZ, [UR8], UR12 ;  /* 0x0000000c08ff75b2 */ /* 0x0087220008000100 */
[----:B------:R3:W1:Y:S01]  /*0600*/  SYNCS.EXCH.64 URZ, [UR8+0x20], UR12 ;  /* 0x0000200c08ff75b2 */ /* 0x0006620008000100 */
[----:B------:R3:W1:Y:S01]  /*0610*/  SYNCS.EXCH.64 URZ, [UR8+0x8], UR12 ;  /* 0x0000080c08ff75b2 */ /* 0x0006620008000100 */
[----:B------:R3:W1:Y:S01]  /*0620*/  SYNCS.EXCH.64 URZ, [UR8+0x28], UR12 ;  /* 0x0000280c08ff75b2 */ /* 0x0006620008000100 */
[----:B------:R3:W1:Y:S01]  /*0630*/  SYNCS.EXCH.64 URZ, [UR8+0x10], UR12 ;  /* 0x0000100c08ff75b2 */ /* 0x0006620008000100 */
[----:B------:R3:W1:Y:S01]  /*0640*/  SYNCS.EXCH.64 URZ, [UR8+0x30], UR12 ;  /* 0x0000300c08ff75b2 */ /* 0x0006620008000100 */
[----:B------:R3:W1:Y:S01]  /*0650*/  SYNCS.EXCH.64 URZ, [UR8+0x18], UR12 ;  /* 0x0000180c08ff75b2 */ /* 0x0006620008000100 */
[----:B------:R3:W1:Y:S01]  /*0660*/  SYNCS.EXCH.64 URZ, [UR8+0x38], UR12 ;  /* 0x0000380c08ff75b2 */ /* 0x0006620008000100 */
[----:B------:R-:W-:Y:S01]  /*0670*/  NOP ;  /* 0x0000000000007918 */ /* 0x000fe20000000000 */
.L_x_9:
[----:B------:R-:W2:Y:S01]  /*0680*/  SHFL.IDX PT, R0, R96, RZ, 0x1f ;  /* 0x00001fff60007589 */ /* 0x000ea200000e0000 */
[----:B------:R-:W-:Y:S01]  /*0690*/  NOP ;  /* 0x0000000000007918 */ /* 0x000fe20000000000 */
[----:B--2---:R-:W-:-:S13]  /*06a0*/  ISETP.NE.AND P0, PT, R0, 0x1, PT ;  /* 0x000000010000780c */ /* 0x004fda0003f05270 */
[----:B------:R-:W-:Y:S05]  /*06b0*/  @P0 BRA `(.L_x_10) ;  /* 0x0000000000540947 */ /* 0x000fea0003800000 */
[----:B------:R-:W-:Y:S01]  /*06c0*/  UMOV UR9, 0x400 ;  /* 0x0000040000097882 */ /* 0x000fe20000000000 */
[----:B---3--:R-:W-:Y:S01]  /*06d0*/  UMOV UR8, 0x20 ;  /* 0x0000002000087882 */ /* 0x008fe20000000000 */
[----:B------:R-:W-:Y:S01]  /*06e0*/  UMOV UR6, 0x80 ;  /* 0x0000008000067882 */ /* 0x000fe20000000000 */
[----:B------:R-:W-:Y:S02]  /*06f0*/  ULEA UR9, UR37, UR9, 0x18 ;  /* 0x0000000925097291 */ /* 0x000fe4000f8ec0ff */
[----:B------:R-:W-:-:S04]  /*0700*/  UIADD3 UR12, UPT, UPT, -UR8, 0x100000, URZ ;  /* 0x00100000080c7890 */ /* 0x000fc8000fffe1ff */
[----:B------:R-:W-:Y:S02]  /*0710*/  USHF.L.U32 UR13, UR12, 0xb, URZ ;  /* 0x0000000b0c0d7899 */ /* 0x000fe400080006ff */
[----:B------:R-:W-:Y:S02]  /*0720*/  USHF.L.U32 UR12, UR12, 0x1, URZ ;  /* 0x000000010c0c7899 */ /* 0x000fe400080006ff */
[----:B------:R-:W-:-:S04]  /*0730*/  UIADD3 UR14, UPT, UPT, -UR6, 0x100000, URZ ;  /* 0x00100000060e7890 */ /* 0x000fc8000fffe1ff */
[----:B------:R-:W-:Y:S02]  /*0740*/  USHF.L.U32 UR15, UR14, 0xb, URZ ;  /* 0x0000000b0e0f7899 */ /* 0x000fe400080006ff */
[----:B------:R-:W-:Y:S01]  /*0750*/  USHF.L.U32 UR14, UR14, 0x1, URZ ;  /* 0x000000010e0e7899 */ /* 0x000fe200080006ff */
[----:B------:R-:W-:Y:S01]  /*0760*/  ELECT P0, URZ, PT ;  /* 0x0000000000ff782f */ /* 0x000fe20003800000 */
[----:B------:R-:W2:Y:S02]  /*0770*/  FENCE.VIEW.ASYNC.S ;  /* 0x00000000000073c6 */ /* 0x000ea40000000000 */
[----:B--2---:R2:W3:Y:S08]  /*0780*/  SYNCS.EXCH.64 URZ, [UR9+0x40], UR12 ;  /* 0x0000400c09ff75b2 */ /* 0x0044f00008000100 */
        /* <DEDUP_REMOVED lines=8> */
.L_x_10:
[----:B------:R-:W4:Y:S01]  /*0810*/  SHFL.IDX PT, R0, R96, RZ, 0x1f ;  /* 0x00001fff60007589 */ /* 0x000f2200000e0000 */
[----:B------:R-:W-:Y:S01]  /*0820*/  NOP ;  /* 0x0000000000007918 */ /* 0x000fe20000000000 */
[----:B----4-:R-:W-:-:S13]  /*0830*/  ISETP.NE.AND P0, PT, R0, 0x3, PT ;  /* 0x000000030000780c */ /* 0x010fda0003f05270 */
[----:B------:R-:W-:Y:S05]  /*0840*/  @P0 BRA `(.L_x_11) ;  /* 0x00000000002c0947 */ /* 0x000fea0003800000 */
[----:B---3--:R-:W-:Y:S01]  /*0850*/  UMOV UR8, 0x400 ;  /* 0x0000040000087882 */ /* 0x008fe20000000000 */
[----:B------:R-:W-:Y:S01]  /*0860*/  UMOV UR6, 0x20 ;  /* 0x0000002000067882 */ /* 0x000fe20000000000 */
[----:B------:R-:W-:Y:S02]  /*0870*/  ULEA UR8, UR37, UR8, 0x18 ;  /* 0x0000000825087291 */ /* 0x000fe4000f8ec0ff */
[----:B--2---:R-:W-:-:S04]  /*0880*/  UIADD3 UR12, UPT, UPT, -UR6, 0x100000, URZ ;  /* 0x00100000060c7890 */ /* 0x004fc8000fffe1ff */
[----:B------:R-:W-:Y:S02]  /*0890*/  USHF.L.U32 UR13, UR12, 0xb, URZ ;  /* 0x0000000b0c0d7899 */ /* 0x000fe400080006ff */
[----:B------:R-:W-:Y:S01]  /*08a0*/  USHF.L.U32 UR12, UR12, 0x1, URZ ;  /* 0x000000010c0c7899 */ /* 0x000fe200080006ff */
[----:B------:R-:W-:Y:S01]  /*08b0*/  ELECT P0, URZ, PT ;  /* 0x0000000000ff782f */ /* 0x000fe20003800000 */
[----:B------:R-:W2:Y:S10]  /*08c0*/  FENCE.VIEW.ASYNC.S ;  /* 0x00000000000073c6 */ /* 0x000eb40000000000 */
[----:B--2---:R4:W2:Y:S01]  /*08d0*/  SYNCS.EXCH.64 URZ, [UR8+0x80], UR12 ;  /* 0x0000800c08ff75b2 */ /* 0x0048a20008000100 */
[----:B------:R4:W3:Y:S02]  /*08e0*/  SYNCS.EXCH.64 URZ, [UR8+0x88], UR12 ;  /* 0x0000880c08ff75b2 */ /* 0x0008e40008000100 */
[----:B----4-:R-:W-:Y:S01]  /*08f0*/  NOP ;  /* 0x0000000000007918 */ /* 0x010fe20000000000 */
.L_x_11:
[----:B------:R-:W4:Y:S01]  /*0900*/  SHFL.IDX PT, R0, R96, RZ, 0x1f ;  /* 0x00001fff60007589 */ /* 0x000f2200000e0000 */
[----:B------:R-:W-:Y:S01]  /*0910*/  NOP ;  /* 0x0000000000007918 */ /* 0x000fe20000000000 */
[----:B----4-:R-:W-:-:S13]  /*0920*/  ISETP.NE.AND P0, PT, R0, 0x4, PT ;  /* 0x000000040000780c */ /* 0x010fda0003f05270 */
[----:B------:R-:W-:Y:S05]  /*0930*/  @P0 BRA `(.L_x_12) ;  /* 0x0000000000480947 */ /* 0x000fea0003800000 */
[----:B--2---:R-:W-:Y:S01]  /*0940*/  UMOV UR9, 0x1e0 ;  /* 0x000001e000097882 */ /* 0x004fe20000000000 */
[----:B---3--:R-:W-:Y:S01]  /*0950*/  UMOV UR8, 0x400 ;  /* 0x0000040000087882 */ /* 0x008fe20000000000 */
[----:B------:R-:W-:Y:S01]  /*0960*/  USEL UR9, UR9, 0x1a0, UP5 ;  /* 0x000001a009097887 */ /* 0x000fe2000a800000 */
        /* <DEDUP_REMOVED lines=10> */
[----:B--2---:R4:W2:Y:S08]  /*0a10*/  SYNCS.EXCH.64 URZ, [UR8+0x90], UR12 ;  /* 0x0000900c08ff75b2 */ /* 0x0048b00008000100 */
[----:B------:R4:W3:Y:S01]  /*0a20*/  SYNCS.EXCH.64 URZ, [UR8+0xa0], UR14 ;  /* 0x0000a00e08ff75b2 */ /* 0x0008e20008000100 */
[----:B------:R4:W1:Y:S01]  /*0a30*/  SYNCS.EXCH.64 URZ, [UR8+0x98], UR12 ;  /* 0x0000980c08ff75b2 */ /* 0x0008620008000100 */
[----:B------:R4:W1:Y:S02]  /*0a40*/  SYNCS.EXCH.64 URZ, [UR8+0xa8], UR14 ;  /* 0x0000a80e08ff75b2 */ /* 0x0008640008000100 */
[----:B----4-:R-:W-:Y:S01]  /*0a50*/  NOP ;  /* 0x0000000000007918 */ /* 0x010fe20000000000 */
.L_x_12:
[----:B------:R-:W4:Y:S01]  /*0a60*/  SHFL.IDX PT, R0, R96, RZ, 0x1f ;  /* 0x00001fff60007589 */ /* 0x000f2200000e0000 */
[----:B------:R-:W-:Y:S01]  /*0a70*/  NOP ;  /* 0x0000000000007918 */ /* 0x000fe20000000000 */
[----:B----4-:R-:W-:-:S13]  /*0a80*/  ISETP.NE.AND P0, PT, R0, 0x5, PT ;  /* 0x000000050000780c */ /* 0x010fda0003f05270 */
[----:B------:R-:W-:Y:S05]  /*0a90*/  @P0 BRA `(.L_x_13) ;  /* 0x0000000000540947 */ /* 0x000fea0003800000 */
[----:B--2---:R-:W-:Y:S01]  /*0aa0*/  UMOV UR9, 0x400 ;  /* 0x0000040000097882 */ /* 0x004fe20000000000 */
        /* <DEDUP_REMOVED lines=14> */
[----:B------:R4:W1:Y:S01]  /*0b90*/  SYNCS.EXCH.64 URZ, [UR9+0xd8], UR14 ;  /* 0x0000d80e09ff75b2 */ /* 0x0008620008000100 */
[----:B------:R4:W1:Y:S01]  /*0ba0*/  SYNCS.EXCH.64 URZ, [UR9+0xc0], UR12 ;  /* 0x0000c00c09ff75b2 */ /* 0x0008620008000100 */
[----:B------:R4:W1:Y:S01]  /*0bb0*/  SYNCS.EXCH.64 URZ, [UR9+0xe0], UR14 ;  /* 0x0000e00e09ff75b2 */ /* 0x0008620008000100 */
[----:B------:R4:W1:Y:S01]  /*0bc0*/  SYNCS.EXCH.64 URZ, [UR9+0xc8], UR12 ;  /* 0x0000c80c09ff75b2 */ /* 0x0008620008000100 */
[----:B------:R4:W1:Y:S02]  /*0bd0*/  SYNCS.EXCH.64 URZ, [UR9+0xe8], UR14 ;  /* 0x0000e80e09ff75b2 */ /* 0x0008640008000100 */
[----:B----4-:R-:W-:Y:S01]  /*0be0*/  NOP ;  /* 0x0000000000007918 */ /* 0x010fe20000000000 */
.L_x_13:
[----:B------:R-:W4:Y:S01]  /*0bf0*/  SHFL.IDX PT, R0, R96, RZ, 0x1f ;  /* 0x00001fff60007589 */ /* 0x000f2200000e0000 */
[----:B------:R-:W-:Y:S01]  /*0c00*/  ISETP.NE.OR P1, PT, RZ, UR10, !P1 ;  /* 0x0000000aff007c0c */ /* 0x000fe2000cf25670 */
        /* <DEDUP_REMOVED lines=12> */
[----:B------:R4:W3:Y:S01]  /*0cd0*/  SYNCS.EXCH.64 URZ, [UR8+0x100], UR12 ;  /* 0x0001000c08ff75b2 */ /* 0x0008e20008000100 */
[----:B------:R4:W1:Y:S01]  /*0ce0*/  SYNCS.EXCH.64 URZ, [UR8+0xf8], UR12 ;  /* 0x0000f80c08ff75b2 */ /* 0x0008620008000100 */
[----:B------:R4:W1:Y:S02]  /*0cf0*/  SYNCS.EXCH.64 URZ, [UR8+0x108], UR12 ;  /* 0x0001080c08ff75b2 */ /* 0x0008640008000100 */
[----:B----4-:R-:W-:Y:S01]  /*0d00*/  NOP ;  /* 0x0000000000007918 */ /* 0x010fe20000000000 */
.L_x_14:
[----:B------:R-:W-:Y:S01]  /*0d10*/  VOTEU.ALL UP1, P1 ;  /* 0x0000000000ff7886 */ /* 0x000fe20000820000 */
[----:B---3--:R-:W3:Y:S01]  /*0d20*/  LDCU UR8, c[0x0][0x36c] ;  /* 0x00006d80ff0877ac */ /* 0x008ee20008000800 */
[----:B------:R-:W-:Y:S01]  /*0d30*/  NOP ;  /* 0x0000000000007918 */ /* 0x000fe20000000000 */
[----:B------:R-:W-:Y:S01]  /*0d40*/  LOP3.LUT R10, R105, 0x1f, RZ, 0xc0, !PT ;  /* 0x0000001f690a7812 */ /* 0x000fe200078ec0ff */
[----:B--2---:R-:W-:Y:S01]  /*0d50*/  UMOV UR12, 0x20 ;  /* 0x00000020000c7882 */ /* 0x004fe20000000000 */
[----:B------:R-:W-:Y:S01]  /*0d60*/  @!UP1 UMOV UR6, 0x400 ;  /* 0x0000040000069882 */ /* 0x000fe20000000000 */
[----:B------:R-:W-:-:S04]  /*0d70*/  @!UP1 UIADD3 UR12, UPT, UPT, -UR12, 0x100000, URZ ;  /* 0x001000000c0c9890 */ /* 0x000fc8000fffe1ff */
[----:B------:R-:W-:Y:S02]  /*0d80*/  @!UP1 USHF.L.U32 UR13, UR12, 0xb, URZ ;  /* 0x0000000b0c0d9899 */ /* 0x000fe400080006ff */
[----:B------:R-:W-:Y:S02]  /*0d90*/  @!UP1 USHF.L.U32 UR12, UR12, 0x1, URZ ;  /* 0x000000010c0c9899 */ /* 0x000fe400080006ff */
[----:B------:R-:W-:Y:S01]  /*0da0*/  @!UP1 ULEA UR6, UR37, UR6, 0x18 ;  /* 0x0000000625069291 */ /* 0x000fe2000f8ec0ff */
[----:B------:R-:W-:Y:S01]  /*0db0*/  VOTEU.ALL UP1, P1 ;  /* 0x0000000000ff7886 */ /* 0x000fe20000820000 */
[----:B------:R-:W-:Y:S01]  /*0dc0*/  UISETP.NE.AND UP4, UPT, UR10, URZ, UPT ;  /* 0x000000ff0a00728c */ /* 0x000fe2000bf85270 */
[----:B------:R-:W2:Y:S09]  /*0dd0*/  FENCE.VIEW.ASYNC.S ;  /* 0x00000000000073c6 */ /* 0x000eb20000000000 */
[----:B--2---:R2:W4:Y:S01]  /*0de0*/  @!UP1 SYNCS.EXCH.64 URZ, [UR6+0x110], UR12 ;  /* 0x0001100c06ff95b2 */ /* 0x0045220008000100 */
[----:B---3--:R-:W-:-:S09]  /*0df0*/  UISETP.EQ.U32.AND UP1, UPT, UR8, 0x1, UPT ;  /* 0x000000010800788c */ /* 0x008fd2000bf22070 */
[----:B------:R-:W-:Y:S05]  /*0e00*/  BRA.U !UP1, `(.L_x_15) ;  /* 0x0000000109087547 */ /* 0x000fea000b800000 */
[----:B-1--4-:R-:W-:Y:S01]  /*0e10*/  UCGABAR_ARV ;  /* 0x00000000000079c7 */ /* 0x012fe20008000000 */
[----:B------:R-:W-:Y:S05]  /*0e20*/  BRA `(.L_x_16) ;  /* 0x0000000000047947 */ /* 0x000fea0003800000 */
.L_x_15:
[----:B-1--4-:R-:W-:Y:S01]  /*0e30*/  NOP ;  /* 0x0000000000007918 */ /* 0x012fe20000000000 */
.L_x_16:
[----:B------:R-:W1:Y:S01]  /*0e40*/  S2R R15, SR_CTAID.Y ;  /* 0x00000000000f7919 */ /* 0x000e620000002600 */
[----:B------:R-:W-:-:S05]  /*0e50*/  CS2R.32 R91, SR_CgaSize ;  /* 0x00000000005b7805 */ /* 0x000fca0000008a00 */
[----:B------:R-:W-:-:S05]  /*0e60*/  IMAD R91, R91, -0xa0, RZ ;  /* 0xffffff605b5b7824 */ /* 0x000fca00078e02ff */
[----:B--2---:R-:W-:-:S14]  /*0e70*/  R2UR UR6, R91 ;  /* 0x000000005b0672ca */ /* 0x004fdc00000e0000 */
[----:B------:R-:W2:Y:S01]  /*0e80*/  LDCU UR6, c[0x0][UR6+0x2b4] ;  /* 0x00005680060677ac */ /* 0x000ea20008000800 */
[----:B------:R-:W-:-:S05]  /*0e90*/  CS2R.32 R0, SR_CgaSize ;  /* 0x0000000000007805 */ /* 0x000fca0000008a00 */
[----:B------:R-:W-:-:S06]  /*0ea0*/  IMAD R0, R0, -0xa0, RZ ;  /* 0xffffff6000007824 */ /* 0x000fcc00078e02ff */
[----:B------:R-:W3:Y:S01]  /*0eb0*/  LDC R0, c[0x0][R0+0x2a4] ;  /* 0x0000a90000007b82 */ /* 0x000ee20000000800 */
[----:B------:R-:W-:Y:S01]  /*0ec0*/  PRMT R8, RZ, 0x7610, R8 ;  /* 0x00007610ff087816 */ /* 0x000fe20000000008 */
[----:B------:R-:W4:Y:S01]  /*0ed0*/  S2R R9, SR_CTAID.X ;  /* 0x0000000000097919 */ /* 0x000f220000002500 */
[----:B------:R-:W-:-:S05]  /*0ee0*/  CS2R.32 R91, SR_CgaSize ;  /* 0x00000000005b7805 */ /* 0x000fca0000008a00 */
[----:B------:R-:W-:-:S05]  /*0ef0*/  IMAD R91, R91, -0xa0, RZ ;  /* 0xffffff605b5b7824 */ /* 0x000fca00078e02ff */
[----:B------:R-:W-:-:S14]  /*0f00*/  R2UR UR8, R91 ;  /* 0x000000005b0872ca */ /* 0x000fdc00000e0000 */
[----:B------:R-:W3:Y:S01]  /*0f10*/  LDCU UR8, c[0x0][UR8+0x2b0] ;  /* 0x00005600080877ac */ /* 0x000ee20008000800 */
[----:B------:R-:W-:Y:S01]  /*0f20*/  UISETP.NE.AND UP2, UPT, UR10, 0x2, UPT ;  /* 0x000000020a00788c */ /* 0x000fe2000bf45270 */
[----:B------:R-:W2:Y:S01]  /*0f30*/  LDC R11, c[0x0][0xb24] ;  /* 0x0002c900ff0b7b82 */ /* 0x000ea20000000800 */
[----:B------:R-:W-:-:S05]  /*0f40*/  CS2R.32 R2, SR_CgaSize ;  /* 0x0000000000027805 */ /* 0x000fca0000008a00 */
[----:B------:R-:W-:-:S06]  /*0f50*/  IMAD R2, R2, -0xa0, RZ ;  /* 0xffffff6002027824 */ /* 0x000fcc00078e02ff */
[----:B------:R-:W3:Y:S08]  /*0f60*/  LDC R2, c[0x0][R2+0x2a0] ;  /* 0x0000a80002027b82 */ /* 0x000ef00000000800 */
[----:B------:R-:W3:Y:S01]  /*0f70*/  LDC R40, c[0x0][0xb24] ;  /* 0x0002c900ff287b82 */ /* 0x000ee20000000800 */
[----:B-1----:R-:W-:-:S07]  /*0f80*/  I2FP.F32.U32 R90, R15 ;  /* 0x0000000f005a7245 */ /* 0x002fce0000201000 */
[----:B------:R-:W1:Y:S01]  /*0f90*/  S2UR UR36, SR_CTAID.Z ;  /* 0x00000000002479c3 */ /* 0x000e620000002700 */
[----:B--2---:R-:W-:Y:S01]  /*0fa0*/  ISETP.GE.AND P0, PT, R11, 0x1, PT ;  /* 0x000000010b00780c */ /* 0x004fe20003f06270 */
[----:B----4-:R-:W-:Y:S01]  /*0fb0*/  IMAD.MOV.U32 R14, RZ, RZ, R9 ;  /* 0x000000ffff0e7224 */ /* 0x010fe200078e0009 */
[----:B------:R-:W-:Y:S01]  /*0fc0*/  I2FP.F32.U32 R91, R9 ;  /* 0x00000009005b7245 */ /* 0x000fe20000201000 */
[----:B------:R-:W-:Y:S01]  /*0fd0*/  FMUL R90, R90, UR6 ;  /* 0x000000065a5a7c20 */ /* 0x000fe20008400000 */
[----:B------:R-:W2:Y:S03]  /*0fe0*/  LDCU UR6, c[0x0][0xb30] ;  /* 0x00016600ff0677ac */ /* 0x000ea60008000800 */
[----:B---3--:R-:W-:Y:S02]  /*0ff0*/  FMUL R91, R91, UR8 ;  /* 0x000000085b5b7c20 */ /* 0x008fe40008400000 */
[----:B------:R-:W3:Y:S08]  /*1000*/  F2I.U32.TRUNC.NTZ R90, R90 ;  /* 0x0000005a005a7305 */ /* 0x000ef0000020f000 */
[----:B------:R-:W4:Y:S01]  /*1010*/  F2I.U32.TRUNC.NTZ R91, R91 ;  /* 0x0000005b005b7305 */ /* 0x000f22000020f000 */
[----:B--2---:R-:W-:Y:S01]  /*1020*/  UISETP.NE.AND UP3, UPT, UR6, 0x1, UPT ;  /* 0x000000010600788c */ /* 0x004fe2000bf65270 */
[----:B---3--:R-:W-:-:S05]  /*1030*/  IADD3 R90, PT, PT, -R90, RZ, RZ ;  /* 0x000000ff5a5a7210 */ /* 0x008fca0007ffe1ff */
[----:B------:R-:W-:Y:S01]  /*1040*/  IMAD R90, R0, R90, R15 ;  /* 0x0000005a005a7224 */ /* 0x000fe200078e020f */
[----:B------:R-:W-:Y:S01]  /*1050*/  PRMT R0, RZ, 0x7610, R0 ;  /* 0x00007610ff007816 */ /* 0x000fe20000000000 */
[----:B----4-:R-:W-:-:S04]  /*1060*/  IMAD.MOV R91, RZ, RZ, -R91 ;  /* 0x000000ffff5b7224 */ /* 0x010fc800078e0a5b */
[----:B------:R-:W-:Y:S01]  /*1070*/  IMAD R91, R2, R91, R9 ;  /* 0x0000005b025b7224 */ /* 0x000fe200078e0209 */
[----:B-1----:R-:W-:Y:S06]  /*1080*/  BRA.U UP4, `(.L_x_17) ;  /* 0x0000000104247547 */ /* 0x002fec000b800000 */
[----:B------:R-:W-:Y:S01]  /*1090*/  ISETP.NE.AND P1, PT, R90, RZ, PT ;  /* 0x000000ff5a00720c */ /* 0x000fe20003f25270 */
[----:B------:R-:W-:Y:S01]  /*10a0*/  IMAD.MOV.U32 R0, RZ, RZ, 0x3 ;  /* 0x00000003ff007424 */ /* 0x000fe200078e00ff */
[C---:B------:R-:W-:Y:S02]  /*10b0*/  LOP3.LUT R2, R91.reuse, 0xfffffffe, RZ, 0xc0, !PT ;  /* 0xfffffffe5b027812 */ /* 0x040fe400078ec0ff */
[----:B------:R-:W-:Y:S02]  /*10c0*/  ISETP.LT.U32.OR P1, PT, R91, 0x2, !P1 ;  /* 0x000000025b00780c */ /* 0x000fe40004f21470 */
[----:B------:R-:W-:Y:S02]  /*10d0*/  SHF.L.U32 R0, R0, R2, RZ ;  /* 0x0000000200007219 */ /* 0x000fe400000006ff */
[----:B------:R-:W-:Y:S02]  /*10e0*/  SEL R4, RZ, 0x1, !P1 ;  /* 0x00000001ff047807 */ /* 0x000fe40004800000 */
[----:B------:R-:W-:-:S05]  /*10f0*/  SEL R3, RZ, 0x2, !P1 ;  /* 0x00000002ff037807 */ /* 0x000fca0004800000 */
[----:B------:R-:W-:-:S05]  /*1100*/  IMAD.IADD R3, R4, 0x1, R3 ;  /* 0x0000000104037824 */ /* 0x000fca00078e0203 */
[----:B------:R-:W-:Y:S02]  /*1110*/  PRMT R8, R3, 0x7610, R8 ;  /* 0x0000761003087816 */ /* 0x000fe40000000008 */
.L_x_17:
[----:B------:R-:W-:Y:S05]  /*1120*/  @!P0 BRA `(.L_x_18) ;  /* 0x0000000000b88947 */ /* 0x000fea0003800000 */
[----:B------:R-:W1:Y:S01]  /*1130*/  LDC.64 R4, c[0x0][0xb18] ;  /* 0x0002c600ff047b82 */ /* 0x000e620000000a00 */
[----:B------:R-:W-:-:S07]  /*1140*/  ISETP.NE.AND P0, PT, R11, 0x1, PT ;  /* 0x000000010b00780c */ /* 0x000fce0003f05270 */
[----:B------:R-:W2:Y:S08]  /*1150*/  LDC R14, c[0x0][0xb0c] ;  /* 0x0002c300ff0e7b82 */ /* 0x000eb00000000800 */
[----:B------:R-:W3:Y:S08]  /*1160*/  LDC R16, c[0x0][0x370] ;  /* 0x0000dc00ff107b82 */ /* 0x000ef00000000800 */
[----:B------:R-:W4:Y:S01]  /*1170*/  LDC R13, c[0x0][0x374] ;  /* 0x0000dd00ff0d7b82 */ /* 0x000f220000000800 */
[----:B-1----:R-:W-:-:S07]  /*1180*/  ISETP.NE.AND P1, PT, R4, 0x1, PT ;  /* 0x000000010400780c */ /* 0x002fce0003f25270 */
[----:B------:R-:W3:Y:S01]  /*1190*/  LDC.64 R6, c[0x0][0xb10] ;  /* 0x0002c400ff067b82 */ /* 0x000ee20000000a00 */
[----:B--2---:R-:W-:-:S07]  /*11a0*/  ISETP.NE.AND P2, PT, R14, 0x1, PT ;  /* 0x000000010e00780c */ /* 0x004fce0003f45270 */
[----:B------:R-:W1:Y:S08]  /*11b0*/  LDC R12, c[0x0][0xb20] ;  /* 0x0002c800ff0c7b82 */ /* 0x000e700000000800 */
[----:B------:R-:W2:Y:S01]  /*11c0*/  LDC.64 R2, c[0x0][0xb28] ;  /* 0x0002ca00ff027b82 */ /* 0x000ea20000000a00 */
[----:B----4-:R-:W-:-:S04]  /*11d0*/  IMAD.HI.U32 R17, R13, R5, RZ ;  /* 0x000000050d117227 */ /* 0x010fc800078e00ff */
[----:B------:R-:W-:-:S04]  /*11e0*/  IMAD.HI.U32 R5, R15, R5, RZ ;  /* 0x000000050f057227 */ /* 0x000fc800078e00ff */
[----:B---3--:R-:W-:-:S05]  /*11f0*/  IMAD.HI.U32 R18, R16, R6, RZ ;  /* 0x0000000610127227 */ /* 0x008fca00078e00ff */
[-C--:B------:R-:W-:Y:S01]  /*1200*/  @P2 SHF.R.U32.HI R16, RZ, R7.reuse, R18 ;  /* 0x00000007ff102219 */ /* 0x080fe20000011612 */
[----:B------:R-:W-:Y:S01]  /*1210*/  IMAD.HI.U32 R18, R9, R6, RZ ;  /* 0x0000000609127227 */ /* 0x000fe200078e00ff */
[-C--:B-1----:R-:W-:Y:S02]  /*1220*/  @P1 SHF.R.U32.HI R13, RZ, R12.reuse, R17 ;  /* 0x0000000cff0d1219 */ /* 0x082fe40000011611 */
[----:B------:R-:W-:Y:S02]  /*1230*/  SHF.R.U32.HI R5, RZ, R12, R5 ;  /* 0x0000000cff057219 */ /* 0x000fe40000011605 */
[----:B------:R-:W-:Y:S02]  /*1240*/  SHF.R.U32.HI R18, RZ, R7, R18 ;  /* 0x00000007ff127219 */ /* 0x000fe40000011612 */
[----:B------:R-:W-:Y:S01]  /*1250*/  SEL R5, R15, R5, !P1 ;  /* 0x000000050f057207 */ /* 0x000fe20004800000 */
[----:B--2---:R-:W-:Y:S01]  /*1260*/  IMAD.HI.U32 R17, R13, R2, RZ ;  /* 0x000000020d117227 */ /* 0x004fe200078e00ff */
[----:B------:R-:W-:-:S03]  /*1270*/  SEL R18, R9, R18, !P2 ;  /* 0x0000001209127207 */ /* 0x000fc60005000000 */
[----:B------:R-:W-:Y:S01]  /*1280*/  IMAD.HI.U32 R6, R16, R2, RZ ;  /* 0x0000000210067227 */ /* 0x000fe200078e00ff */
[----:B------:R-:W-:-:S04]  /*1290*/  @P0 SHF.R.U32.HI R13, RZ, R3, R17 ;  /* 0x00000003ff0d0219 */ /* 0x000fc80000011611 */
[----:B------:R-:W-:Y:S01]  /*12a0*/  @P0 SHF.R.U32.HI R16, RZ, R3, R6 ;  /* 0x00000003ff100219 */ /* 0x000fe20000011606 */
[----:B------:R-:W-:-:S04]  /*12b0*/  IMAD R13, R13, R11, RZ ;  /* 0x0000000b0d0d7224 */ /* 0x000fc800078e02ff */
[----:B------:R-:W-:Y:S01]  /*12c0*/  IMAD R6, R16, R11, RZ ;  /* 0x0000000b10067224 */ /* 0x000fe200078e02ff */
[----:B------:R-:W-:-:S04]  /*12d0*/  ISETP.GE.AND P1, PT, R5, R13, PT ;  /* 0x0000000d0500720c */ /* 0x000fc80003f26270 */
[----:B------:R-:W-:Y:S01]  /*12e0*/  ISETP.GE.OR P1, PT, R18, R6, P1 ;  /* 0x000000061200720c */ /* 0x000fe20000f26670 */
[----:B------:R-:W-:-:S05]  /*12f0*/  IMAD.HI.U32 R6, R5, R2, RZ ;  /* 0x0000000205067227 */ /* 0x000fca00078e00ff */
[----:B------:R-:W-:-:S04]  /*1300*/  SHF.R.U32.HI R6, RZ, R3, R6 ;  /* 0x00000003ff067219 */ /* 0x000fc80000011606 */
[----:B------:R-:W-:-:S03]  /*1310*/  SEL R6, R5, R6, !P0 ;  /* 0x0000000605067207 */ /* 0x000fc60004000000 */
[----:B------:R-:W-:Y:S01]  /*1320*/  @!P1 IMAD.HI.U32 R7, R18, R2, RZ ;  /* 0x0000000212079227 */ /* 0x000fe200078e00ff */
[----:B------:R-:W-:-:S04]  /*1330*/  IADD3 R2, PT, PT, -R6, RZ, RZ ;  /* 0x000000ff06027210 */ /* 0x000fc80007ffe1ff */
[----:B------:R-:W-:Y:S01]  /*1340*/  @!P1 SHF.R.U32.HI R3, RZ, R3, R7 ;  /* 0x00000003ff039219 */ /* 0x000fe20000011607 */
[----:B------:R-:W-:Y:S01]  /*1350*/  IMAD R2, R11, R2, R5 ;  /* 0x000000020b027224 */ /* 0x000fe200078e0205 */
[----:B------:R-:W-:Y:S02]  /*1360*/  IADD3 R7, PT, PT, -R5, RZ, RZ ;  /* 0x000000ff05077210 */ /* 0x000fe40007ffe1ff */
[----:B------:R-:W-:-:S03]  /*1370*/  @!P1 SEL R3, R18, R3, !P0 ;  /* 0x0000000312039207 */ /* 0x000fc60004000000 */
[----:B------:R-:W-:Y:S02]  /*1380*/  IMAD R7, R4, R7, R15 ;  /* 0x0000000704077224 */ /* 0x000fe400078e020f */
[--C-:B------:R-:W-:Y:S02]  /*1390*/  @!P1 IMAD.IADD R6, R6, 0x1, -R3.reuse ;  /* 0x0000000106069824 */ /* 0x100fe400078e0a03 */
[----:B------:R-:W-:Y:S01]  /*13a0*/  @!P1 IMAD R3, R2, R16, R3 ;  /* 0x0000001002039224 */ /* 0x000fe200078e0203 */
[----:B------:R-:W-:Y:S01]  /*13b0*/  IADD3 R2, PT, PT, -R18, RZ, RZ ;  /* 0x000000ff12027210 */ /* 0x000fe20007ffe1ff */
[----:B------:R-:W-:Y:S02]  /*13c0*/  @!P1 IMAD R5, R6, R11, R18 ;  /* 0x0000000b06059224 */ /* 0x000fe400078e0212 */
[----:B------:R-:W-:Y:S02]  /*13d0*/  @!P1 IMAD.MOV.U32 R18, RZ, RZ, R3 ;  /* 0x000000ffff129224 */ /* 0x000fe400078e0003 */
[----:B------:R-:W-:-:S02]  /*13e0*/  IMAD R2, R14, R2, R9 ;  /* 0x000000020e027224 */ /* 0x000fc400078e0209 */
[----:B------:R-:W-:Y:S02]  /*13f0*/  IMAD R15, R5, R4, R7 ;  /* 0x00000004050f7224 */ /* 0x000fe400078e0207 */
[----:B------:R-:W-:Y:S02]  /*1400*/  IMAD R14, R18, R14, R2 ;  /* 0x0000000e120e7224 */ /* 0x000fe400078e0202 */
.L_x_18:
[----:B------:R-:W-:Y:S05]  /*1410*/  BRA.U UP3, `(.L_x_19) ;  /* 0x0000000103407547 */ /* 0x000fea000b800000 */
[----:B------:R-:W1:Y:S08]  /*1420*/  LDC.64 R4, c[0x0][0xb10] ;  /* 0x0002c400ff047b82 */ /* 0x000e700000000a00 */
[----:B------:R-:W2:Y:S08]  /*1430*/  LDC.64 R2, c[0x0][0xb18] ;  /* 0x0002c600ff027b82 */ /* 0x000eb00000000a00 */
[----:B------:R-:W3:Y:S08]  /*1440*/  LDC R6, c[0x0][0xb20] ;  /* 0x0002c800ff067b82 */ /* 0x000ef00000000800 */
[----:B------:R-:W4:Y:S01]  /*1450*/  LDC R7, c[0x0][0xb0c] ;  /* 0x0002c300ff077b82 */ /* 0x000f220000000800 */
[----:B-1----:R-:W-:-:S05]  /*1460*/  IMAD.HI.U32 R4, R14, R4, RZ ;  /* 0x000000040e047227 */ /* 0x002fca00078e00ff */
[----:B------:R-:W-:Y:S01]  /*1470*/  SHF.R.U32.HI R4, RZ, R5, R4 ;  /* 0x00000005ff047219 */ /* 0x000fe20000011604 */
[----:B--2---:R-:W-:Y:S01]  /*1480*/  IMAD.HI.U32 R3, R15, R3, RZ ;  /* 0x000000030f037227 */ /* 0x004fe200078e00ff */
[----:B------:R-:W-:-:S04]  /*1490*/  ISETP.NE.AND P0, PT, R2, 0x1, PT ;  /* 0x000000010200780c */ /* 0x000fc80003f05270 */
[----:B---3--:R-:W-:-:S04]  /*14a0*/  SHF.R.U32.HI R3, RZ, R6, R3 ;  /* 0x00000006ff037219 */ /* 0x008fc80000011603 */
[----:B------:R-:W-:Y:S02]  /*14b0*/  SEL R3, R15, R3, !P0 ;  /* 0x000000030f037207 */ /* 0x000fe40004000000 */
[----:B----4-:R-:W-:-:S04]  /*14c0*/  ISETP.NE.AND P1, PT, R7, 0x1, PT ;  /* 0x000000010700780c */ /* 0x010fc80003f25270 */
[----:B------:R-:W-:-:S05]  /*14d0*/  SEL R5, R14, R4, !P1 ;  /* 0x000000040e057207 */ /* 0x000fca0004800000 */
[----:B------:R-:W-:Y:S02]  /*14e0*/  IMAD.IADD R4, R3, 0x1, -R5 ;  /* 0x0000000103047824 */ /* 0x000fe400078e0a05 */
[----:B------:R-:W-:Y:S02]  /*14f0*/  IMAD.IADD R3, R5, 0x1, -R3 ;  /* 0x0000000105037824 */ /* 0x000fe400078e0a03 */
[----:B------:R-:W-:Y:S02]  /*1500*/  IMAD R14, R4, R7, R14 ;  /* 0x00000007040e7224 */ /* 0x000fe400078e020e */
[----:B------:R-:W-:Y:S02]  /*1510*/  IMAD R15, R3, R2, R15 ;  /* 0x00000002030f7224 */ /* 0x000fe400078e020f */
.L_x_19:
[----:B------:R-:W-:Y:S05]  /*1520*/  BRA.U !UP1, `(.L_x_20) ;  /* 0x00000001090c7547 */ /* 0x000fea000b800000 */
[----:B------:R-:W-:Y:S01]  /*1530*/  UCGABAR_WAIT ;  /* 0x0000000000007dc7 */ /* 0x000fe20008000000 */
[----:B------:R-:W-:Y:S01]  /*1540*/  CCTL.IVALL ;  /* 0x00000000ff00798f */ /* 0x000fe20002000000 */
[----:B------:R-:W-:Y:S05]  /*1550*/  BRA `(.L_x_21) ;  /* 0x0000000000047947 */ /* 0x000fea0003800000 */
.L_x_20:
[----:B------:R-:W-:Y:S06]  /*1560*/  BAR.SYNC.DEFER_BLOCKING 0x0 ;  /* 0x0000000000007b1d */ /* 0x000fec0000010000 */
.L_x_21:
[----:B------:R-:W-:Y:S05]  /*1570*/  BRA.U UP2, `(.L_x_22) ;  /* 0x00000015020c7547 */ /* 0x000fea000b800000 */
[----:B------:R-:W1:Y:S01]  /*1580*/  LDCU UR15, c[0x0][0x38c] ;  /* 0x00007180ff0f77ac */ /* 0x000e620008000800 */
[----:B------:R-:W2:Y:S01]  /*1590*/  LDC R8, c[0x0][0x370] ;  /* 0x0000dc00ff087b82 */ /* 0x000ea20000000800 */
[C---:B------:R-:W-:Y:S01]  /*15a0*/  IMAD.SHL.U32 R19, R9.reuse, 0x40, RZ ;  /* 0x0000004009137824 */ /* 0x040fe200078e00ff */
[----:B------:R-:W-:Y:S01]  /*15b0*/  PLOP3.LUT P1, PT, PT, PT, UP5, 0x80, 0x8 ;  /* 0x000000000008781c */ /* 0x000fe20003f2f058 */
[----:B------:R-:W-:Y:S01]  /*15c0*/  UISETP.NE.AND UP1, UPT, UR10, URZ, UPT ;  /* 0x000000ff0a00728c */ /* 0x000fe2000bf25270 */
[----:B------:R-:W-:Y:S01]  /*15d0*/  ISETP.NE.AND P4, PT, R10, RZ, P5 ;  /* 0x000000ff0a00720c */ /* 0x000fe20002f85270 */
[----:B------:R-:W-:Y:S01]  /*15e0*/  IMAD.SHL.U32 R18, R9, 0x80, RZ ;  /* 0x0000008009127824 */ /* 0x000fe200078e00ff */
[----:B------:R-:W-:Y:S01]  /*15f0*/  PLOP3.LUT P1, PT, P1, PT, PT, 0x8, 0x80 ;  /* 0x000000000080781c */ /* 0x000fe20000f2e170 */
[----:B------:R-:W-:Y:S01]  /*1600*/  IMAD.MOV.U32 R17, RZ, RZ, 0x1 ;  /* 0x00000001ff117424 */ /* 0x000fe200078e00ff */
[----:B------:R-:W3:Y:S01]  /*1610*/  LDC R0, c[0x0][0x374] ;  /* 0x0000dd00ff007b82 */ /* 0x000ee20000000800 */
[----:B------:R-:W-:Y:S01]  /*1620*/  IMAD.MOV.U32 R16, RZ, RZ, RZ ;  /* 0x000000ffff107224 */ /* 0x000fe200078e00ff */
[----:B------:R-:W-:Y:S01]  /*1630*/  CS2R R12, SRZ ;  /* 0x00000000000c7805 */ /* 0x000fe2000001ff00 */
[----:B------:R-:W-:Y:S01]  /*1640*/  IMAD.MOV.U32 R11, RZ, RZ, 0x1 ;  /* 0x00000001ff0b7424 */ /* 0x000fe200078e00ff */
[----:B------:R-:W-:Y:S01]  /*1650*/  LOP3.LUT R19, R19, 0x40, RZ, 0xc0, !PT ;  /* 0x0000004013137812 */ /* 0x000fe200078ec0ff */
[----:B------:R-:W4:Y:S01]  /*1660*/  LDCU.64 UR30, c[0x0][0x348] ;  /* 0x00006900ff1e77ac */ /* 0x000f220008000a00 */
[----:B-1----:R-:W-:-:S02]  /*1670*/  UIADD3 UR4, UPT, UPT, UR15, 0x7f, URZ ;  /* 0x0000007f0f047890 */ /* 0x002fc4000fffe0ff */
[----:B------:R-:W-:Y:S02]  /*1680*/  USEL UR7, UR7, 0x2, UP1 ;  /* 0x0000000207077887 */ /* 0x000fe40008800000 */
[----:B------:R-:W-:Y:S01]  /*1690*/  USHF.R.S32.HI UR22, URZ, 0x1f, UR4 ;  /* 0x0000001fff167899 */ /* 0x000fe20008011404 */
[----:B------:R-:W-:-:S03]  /*16a0*/  UMOV UR13, URZ ;  /* 0x000000ff000d7c82 */ /* 0x000fc60008000000 */
[----:B------:R-:W-:Y:S02]  /*16b0*/  ULEA.HI UR22, UR22, UR4, URZ, 0x7 ;  /* 0x0000000416167291 */ /* 0x000fe4000f8f38ff */
[----:B------:R-:W-:Y:S02]  /*16c0*/  UIADD3 UR4, UPT, UPT, UR15, -0x1, URZ ;  /* 0xffffffff0f047890 */ /* 0x000fe4000fffe0ff */
[----:B------:R-:W-:Y:S02]  /*16d0*/  USHF.R.S32.HI UR22, URZ, 0x7, UR22 ;  /* 0x00000007ff167899 */ /* 0x000fe40008011416 */
[----:B------:R-:W-:Y:S02]  /*16e0*/  UISETP.GE.U32.AND UP2, UPT, UR4, -0xff, UPT ;  /* 0xffffff010400788c */ /* 0x000fe4000bf46070 */
[----:B------:R-:W-:Y:S02]  /*16f0*/  UISETP.LT.U32.AND UP0, UPT, UR22, 0x4, UPT ;  /* 0x000000041600788c */ /* 0x000fe4000bf01070 */
[----:B------:R-:W-:-:S02]  /*1700*/  UIADD3 UR15, UPT, UPT, UR15, 0xfe, URZ ;  /* 0x000000fe0f0f7890 */ /* 0x000fc4000fffe0ff */
[----:B------:R-:W-:-:S04]  /*1710*/  USEL UR21, UR22, 0x4, UP0 ;  /* 0x0000000416157887 */ /* 0x000fc80008000000 */
[----:B------:R-:W-:Y:S02]  /*1720*/  UIADD3 UR6, UPT, UPT, UR21, -0x1, URZ ;  /* 0xffffffff15067890 */ /* 0x000fe4000fffe0ff */
[----:B------:R-:W-:Y:S02]  /*1730*/  @UP2 UIADD3 UR6, UPT, UPT, UR21, URZ, URZ ;  /* 0x000000ff15062290 */ /* 0x000fe4000fffe0ff */
[----:B------:R-:W-:Y:S02]  /*1740*/  UIADD3 UR14, UPT, UPT, UR22, -UR21, URZ ;  /* 0x80000015160e7290 */ /* 0x000fe4000fffe0ff */
[----:B------:R-:W-:Y:S02]  /*1750*/  UIADD3 UR5, UPT, UPT, UR6, 0x1, URZ ;  /* 0x0000000106057890 */ /* 0x000fe4000fffe0ff */
[----:B--2-4-:R-:W-:-:S12]  /*1760*/  UIADD3 UR6, UPT, UPT, -UR6, URZ, URZ ;  /* 0x000000ff06067290 */ /* 0x014fd8000fffe1ff */
.L_x_42:
[----:B------:R-:W-:Y:S01]  /*1770*/  UISETP.NE.AND UP0, UPT, UR37, URZ, UPT ;  /* 0x000000ff2500728c */ /* 0x000fe2000bf05270 */
[----:B------:R-:W1:Y:S08]  /*1780*/  S2UR UR37, SR_CgaCtaId ;  /* 0x00000000002579c3 */ /* 0x000e700000008800 */
[----:B------:R-:W-:Y:S05]  /*1790*/  BRA.U UP0, `(.L_x_23) ;  /* 0x0000000100347547 */ /* 0x000fea000b800000 */
[----:B------:R-:W2:Y:S01]  /*17a0*/  S2R R2, SR_CgaCtaId ;  /* 0x0000000000027919 */ /* 0x000ea20000008800 */
[----:B------:R-:W-:-:S04]  /*17b0*/  MOV R3, 0x400 ;  /* 0x0000040000037802 */ /* 0x000fc80000000f00 */
[----:B--2---:R-:W-:Y:S02]  /*17c0*/  LEA R2, R2, R3, 0x18 ;  /* 0x0000000302027211 */ /* 0x004fe400078ec0ff */
[----:B------:R-:W-:-:S03]  /*17d0*/  SHF.L.U32 R3, R11, 0x1f, RZ ;  /* 0x0000001f0b037819 */ /* 0x000fc600000006ff */
[----:B------:R-:W-:-:S04]  /*17e0*/  IMAD R2, R12, 0x8, R2 ;  /* 0x000000080c027824 */ /* 0x000fc800078e0202 */
[----:B------:R-:W2:Y:S02]  /*17f0*/  SYNCS.PHASECHK.TRANS64.TRYWAIT P0, [R2+URZ+0x100], R3 ;  /* 0x00010003020075a7 */ /* 0x000ea400080011ff */
[----:B--2---:R-:W-:Y:S05]  /*1800*/  @!P0 BRA `(.L_x_24) ;  /* 0x0000007c00dc8947 */ /* 0x004fea0003800000 */
.L_x_149:
[----:B------:R-:W-:Y:S01]  /*1810*/  VIADD R12, R12, 0x1 ;  /* 0x000000010c0c7836 */ /* 0x000fe20000000000 */
[----:B------:R2:W-:Y:S04]  /*1820*/  SYNCS.ARRIVE.TRANS64.A1T0 RZ, [R2+URZ+0xf0], RZ ;  /* 0x0000f0ff02ff79a7 */ /* 0x0005e800081000ff */
[----:B------:R-:W-:-:S04]  /*1830*/  ISETP.NE.AND P0, PT, R12, 0x2, PT ;  /* 0x000000020c00780c */ /* 0x000fc80003f05270 */
[----:B------:R-:W-:Y:S02]  /*1840*/  SEL R12, R12, RZ, P0 ;  /* 0x000000ff0c0c7207 */ /* 0x000fe40000000000 */
[----:B--2---:R-:W-:-:S04]  /*1850*/  SEL R2, RZ, 0x1, P0 ;  /* 0x00000001ff027807 */ /* 0x004fc80000000000 */
[----:B------:R-:W-:-:S07]  /*1860*/  LOP3.LUT R11, R11, R2, RZ, 0x3c, !PT ;  /* 0x000000020b0b7212 */ /* 0x000fce00078e3cff */
.L_x_23:
[----:B------:R-:W-:Y:S01]  /*1870*/  UMOV UR4, 0x400 ;  /* 0x0000040000047882 */ /* 0x000fe20000000000 */
[----:B------:R-:W-:Y:S01]  /*1880*/  SHF.L.U32 R2, R17, 0x1f, RZ ;  /* 0x0000001f11027819 */ /* 0x000fe200000006ff */
[----:B-1----:R-:W-:Y:S01]  /*1890*/  ULEA UR4, UR37, UR4, 0x18 ;  /* 0x0000000425047291 */ /* 0x002fe2000f8ec0ff */
[----:B------:R-:W-:Y:S01]  /*18a0*/  R2UR UR35, R18 ;  /* 0x00000000122372ca */ /* 0x000fe200000e0000 */
[----:B------:R-:W-:Y:S01]  /*18b0*/  UISETP.GE.U32.AND UP0, UPT, UR15, 0xff, UPT ;  /* 0x000000ff0f00788c */ /* 0x000fe2000bf06070 */
[----:B------:R-:W-:Y:S01]  /*18c0*/  R2UR UR19, R19 ;  /* 0x00000000131372ca */ /* 0x000fe200000e0000 */
[----:B------:R-:W-:Y:S01]  /*18d0*/  ULEA UR8, UR13, UR4, 0x3 ;  /* 0x000000040d087291 */ /* 0x000fe2000f8e18ff */
[----:B------:R-:W-:-:S08]  /*18e0*/  UMOV UR23, URZ ;  /* 0x000000ff00177c82 */ /* 0x000fd00008000000 */
[----:B------:R1:W2:Y:S01]  /*18f0*/  SYNCS.PHASECHK.TRANS64.TRYWAIT P0, [UR8+0x20], R2 ;  /* 0x00002002ff0075a7 */ /* 0x0002a20008001108 */
[----:B------:R-:W-:-:S13]  /*1900*/  R2UR UR8, R15 ;  /* 0x000000000f0872ca */ /* 0x000fda00000e0000 */
[----:B------:R-:W-:Y:S01]  /*1910*/  ULEA UR19, UR8, UR19, 0x7 ;  /* 0x0000001308137291 */ /* 0x000fe2000f8e38ff */
[----:B-1----:R-:W-:-:S05]  /*1920*/  LEA.HI R2, R14, R14, RZ, 0x1 ;  /* 0x0000000e0e027211 */ /* 0x002fca00078f08ff */
[----:B------:R-:W-:-:S05]  /*1930*/  IMAD.SHL.U32 R2, R2, 0x80, RZ ;  /* 0x0000008002027824 */ /* 0x000fca00078e00ff */
[----:B------:R-:W-:-:S04]  /*1940*/  LOP3.LUT R2, R2, 0xffffff00, RZ, 0xc0, !PT ;  /* 0xffffff0002027812 */ /* 0x000fc800078ec0ff */
[----:B------:R-:W-:-:S13]  /*1950*/  R2UR UR9, R2 ;  /* 0x00000000020972ca */ /* 0x000fda00000e0000 */
[----:B------:R-:W-:Y:S01]  /*1960*/  ULOP3.LUT UR35, UR9, 0x80, UR35, 0xf8, !UPT ;  /* 0x0000008009237892 */ /* 0x000fe2000f8ef823 */
[----:B------:R-:W-:Y:S11]  /*1970*/  BRA.U !UP0, `(.L_x_25) ;  /* 0x0000000108f07547 */ /* 0x000ff6000b800000 */
[----:B------:R-:W-:Y:S01]  /*1980*/  UMOV UR29, UR6 ;  /* 0x00000006001d7c82 */ /* 0x000fe20008000000 */
[----:B------:R-:W-:Y:S01]  /*1990*/  UMOV UR44, UR13 ;  /* 0x0000000d002c7c82 */ /* 0x000fe20008000000 */
[----:B------:R-:W-:-:S05]  /*19a0*/  UMOV UR26, 0x40 ;  /* 0x00000040001a7882 */ /* 0x000fca0000000000 */
.L_x_31:
[----:B------:R-:W-:Y:S01]  /*19b0*/  ULEA UR33, UR44, UR4, 0x3 ;  /* 0x000000042c217291 */ /* 0x000fe2000f8e18ff */
[----:B------:R-:W-:Y:S01]  /*19c0*/  @P5 MOV R3, 0x18000 ;  /* 0x0001800000035802 */ /* 0x000fe20000000f00 */
[----:B--2-4-:R-:W-:Y:S10]  /*19d0*/  @P0 BRA `(.L_x_26) ;  /* 0x00000000000c0947 */ /* 0x014ff40003800000 */
[----:B------:R-:W-:-:S04]  /*19e0*/  SHF.L.U32 R4, R17, 0x1f, RZ ;  /* 0x0000001f11047819 */ /* 0x000fc800000006ff */
[----:B------:R-:W1:Y:S02]  /*19f0*/  SYNCS.PHASECHK.TRANS64.TRYWAIT P0, [UR33+0x20], R4 ;  /* 0x00002004ff0075a7 */ /* 0x000e640008001121 */
[----:B-1----:R-:W-:Y:S05]  /*1a00*/  @!P0 BRA `(.L_x_27) ;  /* 0x0000007c00708947 */ /* 0x002fea0003800000 */
.L_x_26:
[----:B------:R2:W-:Y:S01]  /*1a10*/  @P5 SYNCS.ARRIVE.TRANS64 RZ, [UR33], R3 ;  /* 0x00000003ffff59a7 */ /* 0x0005e20008000021 */
[----:B------:R-:W-:Y:S02]  /*1a20*/  ULOP3.LUT UR8, UR7, 0x2, URZ, 0xfc, !UPT ;  /* 0x0000000207087892 */ /* 0x000fe4000f8efcff */
[----:B------:R-:W-:Y:S02]  /*1a30*/  UIADD3 UR29, UPT, UPT, UR29, 0x1, URZ ;  /* 0x000000011d1d7890 */ /* 0x000fe4000fffe0ff */
[----:B------:R-:W-:Y:S02]  /*1a40*/  UISETP.NE.AND UP0, UPT, UR8, 0x2, UPT ;  /* 0x000000020800788c */ /* 0x000fe4000bf05270 */
[----:B------:R-:W-:-:S07]  /*1a50*/  UISETP.NE.AND UP2, UPT, UR29, 0x1, UPT ;  /* 0x000000011d00788c */ /* 0x000fce000bf45270 */
[----:B------:R-:W-:Y:S05]  /*1a60*/  BRA.U UP0, `(.L_x_28) ;  /* 0x0000000100047547 */ /* 0x000fea000b800000 */
[----:B------:R-:W-:Y:S05]  /*1a70*/  BPT.TRAP 0x1 ;  /* 0x000000040000795c */ /* 0x000fea0000300000 */
.L_x_28:
[----:B------:R-:W-:Y:S04]  /*1a80*/  BSSY.RECONVERGENT B0, `(.L_x_29) ;  /* 0x0000003000007945 */ /* 0x000fe80003800200 */
[----:B------:R-:W-:Y:S05]  /*1a90*/  @!P4 BRA `(.L_x_30) ;  /* 0x000000000004c947 */ /* 0x000fea0003800000 */
[----:B------:R-:W-:Y:S05]  /*1aa0*/  BPT.TRAP 0x1 ;  /* 0x000000040000795c */ /* 0x000fea0000300000 */
.L_x_30:
[----:B------:R-:W-:Y:S05]  /*1ab0*/  BSYNC.RECONVERGENT B0 ;  /* 0x0000000000007941 */ /* 0x000fea0003800200 */
.L_x_29:
[----:B------:R-:W-:Y:S02]  /*1ac0*/  UIADD3 UR13, UPT, UPT, UR44, 0x1, URZ ;  /* 0x000000012c0d7890 */ /* 0x000fe4000fffe0ff */
[----:B------:R-:W-:Y:S02]  /*1ad0*/  ULEA UR24, UR44, UR4, 0xf ;  /* 0x000000042c187291 */ /* 0x000fe4000f8e78ff */
[----:B------:R-:W-:Y:S02]  /*1ae0*/  UISETP.NE.AND UP0, UPT, UR13, 0x4, UPT ;  /* 0x000000040d00788c */ /* 0x000fe4000bf05270 */
[----:B------:R-:W-:Y:S02]  /*1af0*/  UIADD3 UR42, UP1, UPT, UR30, 0x80, URZ ;  /* 0x000000801e2a7890 */ /* 0x000fe4000ff3e0ff */
[----:B------:R-:W-:Y:S02]  /*1b00*/  USEL UR9, URZ, 0x1, UP0 ;  /* 0x00000001ff097887 */ /* 0x000fe40008000000 */
[----:B------:R-:W-:-:S02]  /*1b10*/  USEL UR13, UR13, URZ, UP0 ;  /* 0x000000ff0d0d7287 */ /* 0x000fc40008000000 */
[----:B------:R-:W-:Y:S02]  /*1b20*/  UIADD3 UR40, UP0, UPT, UR30, 0x180, URZ ;  /* 0x000001801e287890 */ /* 0x000fe4000ff1e0ff */
[----:B------:R-:W-:Y:S01]  /*1b30*/  ULEA UR8, UR13, UR4, 0x3 ;  /* 0x000000040d087291 */ /* 0x000fe2000f8e18ff */
[----:B------:R-:W-:Y:S01]  /*1b40*/  LOP3.LUT R17, R17, UR9, RZ, 0x3c, !PT ;  /* 0x0000000911117c12 */ /* 0x000fe2000f8e3cff */
[----:B------:R-:W-:Y:S02]  /*1b50*/  UIADD3 UR34, UPT, UPT, UR26, -0x40, URZ ;  /* 0xffffffc01a227890 */ /* 0x000fe4000fffe0ff */
[----:B------:R-:W-:Y:S01]  /*1b60*/  ULOP3.LUT UR33, UR33, 0xfefffff8, URZ, 0xc0, !UPT ;  /* 0xfefffff821217892 */ /* 0x000fe2000f8ec0ff */
[----:B-1----:R-:W-:Y:S01]  /*1b70*/  SHF.L.U32 R2, R17, 0x1f, RZ ;  /* 0x0000001f11027819 */ /* 0x002fe200000006ff */
[----:B------:R-:W-:Y:S02]  /*1b80*/  UIADD3.X UR43, UPT, UPT, URZ, UR31, URZ, UP1, !UPT ;  /* 0x0000001fff2b7290 */ /* 0x000fe40008ffe4ff */
[----:B------:R-:W-:Y:S01]  /*1b90*/  UIADD3 UR32, UPT, UPT, UR24, 0x8400, URZ ;  /* 0x0000840018207890 */ /* 0x000fe2000fffe0ff */
[----:B------:R1:W4:Y:S01]  /*1ba0*/  SYNCS.PHASECHK.TRANS64.TRYWAIT P0, [UR8+0x20], R2 ;  /* 0x00002002ff0075a7 */ /* 0x0003220008001108 */
[----:B------:R-:W-:-:S02]  /*1bb0*/  ULEA UR8, UR44, UR4, 0xe ;  /* 0x000000042c087291 */ /* 0x000fc4000f8e70ff */
[----:B------:R-:W-:Y:S02]  /*1bc0*/  UIADD3 UR24, UPT, UPT, UR24, 0xc400, URZ ;  /* 0x0000c40018187890 */ /* 0x000fe4000fffe0ff */
[----:B------:R-:W-:Y:S02]  /*1bd0*/  UIADD3.X UR41, UPT, UPT, URZ, UR31, URZ, UP0, !UPT ;  /* 0x0000001fff297290 */ /* 0x000fe400087fe4ff */
[----:B------:R-:W-:Y:S02]  /*1be0*/  UIADD3 UR16, UPT, UPT, UR8, 0x28400, URZ ;  /* 0x0002840008107890 */ /* 0x000fe4000fffe0ff */
[----:B------:R-:W-:Y:S01]  /*1bf0*/  UIADD3 UR8, UPT, UPT, UR8, 0x2a400, URZ ;  /* 0x0002a40008087890 */ /* 0x000fe2000fffe0ff */
[----:B------:R-:W-:Y:S01]  /*1c00*/  UMOV UR38, 0x0 ;  /* 0x0000000000267882 */ /* 0x000fe20000000000 */
[----:B------:R-:W-:Y:S01]  /*1c10*/  UMOV UR39, 0x10000000 ;  /* 0x1000000000277882 */ /* 0x000fe20000000000 */
[----:B------:R-:W-:Y:S01]  /*1c20*/  UMOV UR27, UR35 ;  /* 0x00000023001b7c82 */ /* 0x000fe20008000000 */
[----:B------:R-:W-:Y:S01]  /*1c30*/  UMOV UR28, UR36 ;  /* 0x00000024001c7c82 */ /* 0x000fe20008000000 */
[----:B------:R-:W-:Y:S01]  /*1c40*/  UMOV UR25, UR33 ;  /* 0x0000002100197c82 */ /* 0x000fe20008000000 */
[----:B------:R-:W-:Y:S01]  /*1c50*/  UMOV UR20, UR36 ;  /* 0x0000002400147c82 */ /* 0x000fe20008000000 */
[----:B------:R-:W-:Y:S01]  /*1c60*/  UMOV UR17, UR33 ;  /* 0x0000002100117c82 */ /* 0x000fe20008000000 */
[----:B------:R-:W-:Y:S01]  /*1c70*/  UMOV UR18, UR34 ;  /* 0x0000002200127c82 */ /* 0x000fe20008000000 */
[----:B------:R-:W-:Y:S01]  /*1c80*/  UTMALDG.3D.2CTA [UR32], [UR42], desc[UR38] ;  /* 0x000026202a0075b4 */ /* 0x000fe20008211000 */
[----:B------:R-:W-:Y:S01]  /*1c90*/  UMOV UR10, UR26 ;  /* 0x0000001a000a7c82 */ /* 0x000fe20008000000 */
[----:B------:R-:W-:Y:S01]  /*1ca0*/  UMOV UR11, UR19 ;  /* 0x00000013000b7c82 */ /* 0x000fe20008000000 */
[----:B------:R-:W-:Y:S01]  /*1cb0*/  UMOV UR12, UR36 ;  /* 0x00000024000c7c82 */ /* 0x000fe20008000000 */
[----:B------:R-:W-:Y:S01]  /*1cc0*/  UMOV UR9, UR33 ;  /* 0x0000002100097c82 */ /* 0x000fe20008000000 */
[----:B------:R-:W-:Y:S01]  /*1cd0*/  UMOV UR23, UR5 ;  /* 0x0000000500177c82 */ /* 0x000fe20008000000 */
[----:B------:R-:W-:Y:S01]  /*1ce0*/  UMOV UR44, UR13 ;  /* 0x0000000d002c7c82 */ /* 0x000fe20008000000 */
[----:B------:R2:W-:Y:S01]  /*1cf0*/  UTMALDG.3D.2CTA [UR24], [UR42], desc[UR38] ;  /* 0x000026182a0075b4 */ /* 0x0005e20008211000 */
[----:B------:R1:W-:Y:S01]  /*1d00*/  UTMALDG.3D.2CTA [UR16], [UR40], desc[UR38] ;  /* 0x00002610280075b4 */ /* 0x0003e20008211000 */
[----:B------:R1:W-:Y:S01]  /*1d10*/  UTMALDG.3D.2CTA [UR8], [UR40], desc[UR38] ;  /* 0x00002608280075b4 */ /* 0x0003e20008211000 */
[----:B--2---:R-:W-:Y:S01]  /*1d20*/  UIADD3 UR26, UPT, UPT, UR26, 0x80, URZ ;  /* 0x000000801a1a7890 */ /* 0x004fe2000fffe0ff */
[----:B-1----:R-:W-:Y:S11]  /*1d30*/  BRA.U UP2, `(.L_x_31) ;  /* 0xfffffffd021c7547 */ /* 0x002ff6000b83ffff */
.L_x_25:
[----:B------:R-:W-:Y:S01]  /*1d40*/  ULEA UR8, UR13, UR4, 0x3 ;  /* 0x000000040d087291 */ /* 0x000fe2000f8e18ff */
[----:B------:R-:W-:Y:S01]  /*1d50*/  SHF.L.U32 R2, R17, 0x1f, RZ ;  /* 0x0000001f11027819 */ /* 0x000fe200000006ff */
[----:B------:R-:W-:Y:S01]  /*1d60*/  @!P1 SYNCS.ARRIVE.TRANS64.A1T0 RZ, [UR4+0x88], RZ ;  /* 0x000088ffffff99a7 */ /* 0x000fe20008100004 */
[----:B------:R-:W-:-:S06]  /*1d70*/  UISETP.GT.AND UP0, UPT, UR22, UR21, UPT ;  /* 0x000000151600728c */ /* 0x000fcc000bf04270 */
[----:B--2-4-:R1:W2:Y:S03]  /*1d80*/  SYNCS.PHASECHK.TRANS64.TRYWAIT P0, [UR8+0x20], R2 ;  /* 0x00002002ff0075a7 */ /* 0x0142a60008001108 */
[----:B------:R-:W-:Y:S05]  /*1d90*/  BRA.U !UP0, `(.L_x_32) ;  /* 0x0000000108e87547 */ /* 0x000fea000b800000 */
[----:B------:R-:W-:Y:S01]  /*1da0*/  UIADD3 UR29, UPT, UPT, UR14, UR23, URZ ;  /* 0x000000170e1d7290 */ /* 0x000fe2000fffe0ff */
[----:B------:R-:W-:-:S11]  /*1db0*/  UMOV UR44, UR13 ;  /* 0x0000000d002c7c82 */ /* 0x000fd60008000000 */
.L_x_38:
[----:B------:R-:W-:Y:S01]  /*1dc0*/  ULEA UR33, UR44, UR4, 0x3 ;  /* 0x000000042c217291 */ /* 0x000fe2000f8e18ff */
[----:B--2---:R-:W-:Y:S01]  /*1dd0*/  @P5 MOV R3, 0x18000 ;  /* 0x0001800000035802 */ /* 0x004fe20000000f00 */
[----:B-12---:R-:W-:Y:S10]  /*1de0*/  @P0 BRA `(.L_x_33) ;  /* 0x00000000000c0947 */ /* 0x006ff40003800000 */
[----:B------:R-:W-:-:S04]  /*1df0*/  SHF.L.U32 R4, R17, 0x1f, RZ ;  /* 0x0000001f11047819 */ /* 0x000fc800000006ff */
[----:B------:R-:W2:Y:S02]  /*1e00*/  SYNCS.PHASECHK.TRANS64.TRYWAIT P0, [UR33+0x20], R4 ;  /* 0x00002004ff0075a7 */ /* 0x000ea40008001121 */
[----:B--2---:R-:W-:Y:S05]  /*1e10*/  @!P0 BRA `(.L_x_34) ;  /* 0x0000007800848947 */ /* 0x004fea0003800000 */
.L_x_33:
[----:B------:R2:W-:Y:S01]  /*1e20*/  @P5 SYNCS.ARRIVE.TRANS64 RZ, [UR33], R3 ;  /* 0x00000003ffff59a7 */ /* 0x0005e20008000021 */
[----:B------:R-:W-:-:S04]  /*1e30*/  ULOP3.LUT UR8, UR7, 0x2, URZ, 0xfc, !UPT ;  /* 0x0000000207087892 */ /* 0x000fc8000f8efcff */
[----:B------:R-:W-:-:S09]  /*1e40*/  UISETP.NE.AND UP0, UPT, UR8, 0x2, UPT ;  /* 0x000000020800788c */ /* 0x000fd2000bf05270 */
[----:B------:R-:W-:Y:S05]  /*1e50*/  BRA.U UP0, `(.L_x_35) ;  /* 0x0000000100047547 */ /* 0x000fea000b800000 */
[----:B------:R-:W-:Y:S05]  /*1e60*/  BPT.TRAP 0x1 ;  /* 0x000000040000795c */ /* 0x000fea0000300000 */
.L_x_35:
[----:B------:R-:W-:Y:S04]  /*1e70*/  BSSY.RECONVERGENT B0, `(.L_x_36) ;  /* 0x0000003000007945 */ /* 0x000fe80003800200 */
[----:B------:R-:W-:Y:S05]  /*1e80*/  @!P4 BRA `(.L_x_37) ;  /* 0x000000000004c947 */ /* 0x000fea0003800000 */
[----:B------:R-:W-:Y:S05]  /*1e90*/  BPT.TRAP 0x1 ;  /* 0x000000040000795c */ /* 0x000fea0000300000 */
.L_x_37:
[----:B------:R-:W-:Y:S05]  /*1ea0*/  BSYNC.RECONVERGENT B0 ;  /* 0x0000000000007941 */ /* 0x000fea0003800200 */
.L_x_36:
[----:B------:R-:W-:Y:S02]  /*1eb0*/  UIADD3 UR13, UPT, UPT, UR44, 0x1, URZ ;  /* 0x000000012c0d7890 */ /* 0x000fe4000fffe0ff */
[----:B------:R-:W-:Y:S02]  /*1ec0*/  ULEA UR24, UR44, UR4, 0xf ;  /* 0x000000042c187291 */ /* 0x000fe4000f8e78ff */
[----:B------:R-:W-:Y:S02]  /*1ed0*/  UISETP.NE.AND UP0, UPT, UR13, 0x4, UPT ;  /* 0x000000040d00788c */ /* 0x000fe4000bf05270 */
[----:B------:R-:W-:Y:S02]  /*1ee0*/  UIADD3 UR42, UP1, UPT, UR30, 0x80, URZ ;  /* 0x000000801e2a7890 */ /* 0x000fe4000ff3e0ff */
[----:B------:R-:W-:Y:S02]  /*1ef0*/  USEL UR9, URZ, 0x1, UP0 ;  /* 0x00000001ff097887 */ /* 0x000fe40008000000 */
[----:B------:R-:W-:-:S02]  /*1f00*/  USEL UR13, UR13, URZ, UP0 ;  /* 0x000000ff0d0d7287 */ /* 0x000fc40008000000 */
[----:B------:R-:W-:Y:S02]  /*1f10*/  USHF.L.U32 UR34, UR23, 0x7, URZ ;  /* 0x0000000717227899 */ /* 0x000fe400080006ff */
[----:B------:R-:W-:Y:S01]  /*1f20*/  ULEA UR8, UR13, UR4, 0x3 ;  /* 0x000000040d087291 */ /* 0x000fe2000f8e18ff */
[----:B------:R-:W-:Y:S01]  /*1f30*/  LOP3.LUT R17, R17, UR9, RZ, 0x3c, !PT ;  /* 0x0000000911117c12 */ /* 0x000fe2000f8e3cff */
[----:B------:R-:W-:Y:S02]  /*1f40*/  UIADD3 UR40, UP0, UPT, UR30, 0x180, URZ ;  /* 0x000001801e287890 */ /* 0x000fe4000ff1e0ff */
[----:B------:R-:W-:Y:S01]  /*1f50*/  ULOP3.LUT UR33, UR33, 0xfefffff8, URZ, 0xc0, !UPT ;  /* 0xfefffff821217892 */ /* 0x000fe2000f8ec0ff */
[----:B-1----:R-:W-:Y:S01]  /*1f60*/  SHF.L.U32 R2, R17, 0x1f, RZ ;  /* 0x0000001f11027819 */ /* 0x002fe200000006ff */
[----:B------:R-:W-:Y:S02]  /*1f70*/  UIADD3.X UR43, UPT, UPT, URZ, UR31, URZ, UP1, !UPT ;  /* 0x0000001fff2b7290 */ /* 0x000fe40008ffe4ff */
[----:B------:R-:W-:Y:S01]  /*1f80*/  UIADD3 UR32, UPT, UPT, UR24, 0x8400, URZ ;  /* 0x0000840018207890 */ /* 0x000fe2000fffe0ff */
[----:B------:R4:W1:Y:S01]  /*1f90*/  SYNCS.PHASECHK.TRANS64.TRYWAIT P0, [UR8+0x20], R2 ;  /* 0x00002002ff0075a7 */ /* 0x0008620008001108 */
[----:B------:R-:W-:-:S02]  /*1fa0*/  ULEA UR8, UR44, UR4, 0xe ;  /* 0x000000042c087291 */ /* 0x000fc4000f8e70ff */
[----:B------:R-:W-:Y:S02]  /*1fb0*/  UIADD3 UR26, UPT, UPT, UR34, 0x40, URZ ;  /* 0x00000040221a7890 */ /* 0x000fe4000fffe0ff */
        /* <DEDUP_REMOVED lines=12> */
[----:B------:R4:W-:Y:S01]  /*2080*/  UTMALDG.3D.2CTA [UR32], [UR42], desc[UR38] ;  /* 0x000026202a0075b4 */ /* 0x0009e20008211000 */
[----:B------:R-:W-:Y:S01]  /*2090*/  UMOV UR11, UR19 ;  /* 0x00000013000b7c82 */ /* 0x000fe20008000000 */
[----:B------:R-:W-:Y:S01]  /*20a0*/  UMOV UR12, UR36 ;  /* 0x00000024000c7c82 */ /* 0x000fe20008000000 */
[----:B------:R-:W-:Y:S01]  /*20b0*/  UMOV UR9, UR33 ;  /* 0x0000002100097c82 */ /* 0x000fe20008000000 */
[----:B------:R-:W-:Y:S01]  /*20c0*/  UMOV UR10, UR26 ;  /* 0x0000001a000a7c82 */ /* 0x000fe20008000000 */
[----:B------:R-:W-:Y:S01]  /*20d0*/  UIADD3 UR23, UPT, UPT, UR23, 0x1, URZ ;  /* 0x0000000117177890 */ /* 0x000fe2000fffe0ff */
[----:B------:R-:W-:Y:S01]  /*20e0*/  UMOV UR44, UR13 ;  /* 0x0000000d002c7c82 */ /* 0x000fe20008000000 */
[----:B------:R4:W-:Y:S02]  /*20f0*/  UTMALDG.3D.2CTA [UR24], [UR42], desc[UR38] ;  /* 0x000026182a0075b4 */ /* 0x0009e40008211000 */
[----:B------:R-:W-:Y:S01]  /*2100*/  UISETP.NE.AND UP0, UPT, UR23, UR29, UPT ;  /* 0x0000001d1700728c */ /* 0x000fe2000bf05270 */
[----:B------:R4:W-:Y:S01]  /*2110*/  UTMALDG.3D.2CTA [UR16], [UR40], desc[UR38] ;  /* 0x00002610280075b4 */ /* 0x0009e20008211000 */
[----:B------:R4:W-:Y:S07]  /*2120*/  UTMALDG.3D.2CTA [UR8], [UR40], desc[UR38] ;  /* 0x00002608280075b4 */ /* 0x0009ee0008211000 */
[----:B----4-:R-:W-:Y:S05]  /*2130*/  BRA.U UP0, `(.L_x_38) ;  /* 0xfffffffd00207547 */ /* 0x010fea000b83ffff */
.L_x_32:
[C---:B-1----:R-:W-:Y:S01]  /*2140*/  LEA R2, R16.reuse, UR4, 0x3 ;  /* 0x0000000410027c11 */ /* 0x042fe2000f8e18ff */
[----:B------:R-:W-:Y:S01]  /*2150*/  NOP ;  /* 0x0000000000007918 */ /* 0x000fe20000000000 */
[----:B--2---:R-:W-:Y:S02]  /*2160*/  SHF.L.U32 R3, R13, 0x1f, RZ ;  /* 0x0000001f0d037819 */ /* 0x004fe400000006ff */
[----:B------:R-:W-:Y:S02]  /*2170*/  LEA R4, R16, UR4, 0x4 ;  /* 0x0000000410047c11 */ /* 0x000fe4000f8e20ff */
[----:B------:R-:W1:Y:S02]  /*2180*/  SYNCS.PHASECHK.TRANS64.TRYWAIT P0, [R2+URZ+0x90], R3 ;  /* 0x00009003020075a7 */ /* 0x000e6400080011ff */
[----:B-1----:R-:W-:Y:S05]  /*2190*/  @!P0 BRA `(.L_x_39) ;  /* 0x0000007400bc8947 */ /* 0x002fea0003800000 */
.L_x_152:
[----:B------:R-:W2:Y:S01]  /*21a0*/  LDS.128 R4, [R4+0x120] ;  /* 0x0001200004047984 */ /* 0x000ea20000000c00 */
[----:B------:R-:W-:Y:S01]  /*21b0*/  ISETP.GE.AND P0, PT, R40, 0x1, PT ;  /* 0x000000012800780c */ /* 0x000fe20003f06270 */
[----:B-1----:R-:W-:Y:S01]  /*21c0*/  VIADD R2, R2, 0xa0 ;  /* 0x000000a002027836 */ /* 0x002fe20000000000 */
[----:B------:R-:W-:Y:S01]  /*21d0*/  @!PT LDS RZ, [RZ] ;  /* 0x00000000fffff984 */ /* 0x000fe20000000800 */
[----:B------:R-:W-:Y:S01]  /*21e0*/  @!PT LDS RZ, [RZ] ;  /* 0x00000000fffff984 */ /* 0x000fe20000000800 */
[----:B------:R-:W-:Y:S01]  /*21f0*/  @!PT LDS RZ, [RZ] ;  /* 0x00000000fffff984 */ /* 0x000fe20000000800 */
[----:B------:R-:W-:Y:S01]  /*2200*/  @!PT LDS RZ, [RZ] ;  /* 0x00000000fffff984 */ /* 0x000fe20000000800 */
[----:B------:R1:W-:Y:S06]  /*2210*/  MEMBAR.ALL.CTA ;  /* 0x0000000000007992 */ /* 0x0003ec0000008000 */
[----:B-1----:R-:W1:Y:S01]  /*2220*/  FENCE.VIEW.ASYNC.S ;  /* 0x00000000000073c6 */ /* 0x002e620000000000 */
[----:B------:R-:W-:-:S04]  /*2230*/  PRMT R2, RZ, 0x654, R2 ;  /* 0x00000654ff027816 */ /* 0x000fc80000000002 */
[----:B-1----:R1:W-:Y:S01]  /*2240*/  SYNCS.ARRIVE.TRANS64.RED.A1T0 RZ, [R2+URZ], RZ ;  /* 0x000000ff02ff79a7 */ /* 0x0023e200081004ff */
[----:B--2---:R-:W-:-:S13]  /*2250*/  LOP3.LUT P2, RZ, R6, 0x1, RZ, 0xc0, !PT ;  /* 0x0000000106ff7812 */ /* 0x004fda000784c0ff */
[----:B------:R-:W-:Y:S01]  /*2260*/  @P2 SHF.R.U32.HI R3, RZ, 0x10, R5 ;  /* 0x00000010ff032819 */ /* 0x000fe20000011605 */
[----:B------:R-:W-:Y:S01]  /*2270*/  VOTEU.ANY UP0, P2 ;  /* 0x0000000000ff7886 */ /* 0x000fe20001000100 */
[----:B------:R-:W-:Y:S02]  /*2280*/  @P2 MOV R10, R4 ;  /* 0x00000004000a2202 */ /* 0x000fe40000000f00 */
[----:B------:R-:W-:Y:S02]  /*2290*/  @P2 R2UR.BROADCAST UR8, R3 ;  /* 0x00000000030822ca */ /* 0x000fe400008e0000 */
[----:B------:R-:W-:-:S11]  /*22a0*/  @P2 LOP3.LUT R9, R5, 0xffff, RZ, 0xc0, !PT ;  /* 0x0000ffff05092812 */ /* 0x000fd600078ec0ff */
[----:B------:R-:W-:Y:S01]  /*22b0*/  @UP0 UMOV UR36, UR8 ;  /* 0x0000000800240c82 */ /* 0x000fe20008000000 */
[----:B-1----:R-:W-:Y:S05]  /*22c0*/  @!P0 BRA `(.L_x_40) ;  /* 0x0000000000b88947 */ /* 0x002fea0003800000 */
[----:B------:R-:W3:Y:S01]  /*22d0*/  LDC.64 R4, c[0x0][0xb18] ;  /* 0x0002c600ff047b82 */ /* 0x000ee20000000a00 */
[----:B------:R-:W-:-:S07]  /*22e0*/  ISETP.NE.AND P3, PT, R40, 0x1, PT ;  /* 0x000000012800780c */ /* 0x000fce0003f65270 */
[----:B------:R-:W1:Y:S08]  /*22f0*/  LDC.64 R6, c[0x0][0xb10] ;  /* 0x0002c400ff067b82 */ /* 0x000e700000000a00 */
[----:B------:R-:W2:Y:S08]  /*2300*/  LDC R14, c[0x0][0xb20] ;  /* 0x0002c800ff0e7b82 */ /* 0x000eb00000000800 */
[----:B------:R-:W4:Y:S01]  /*2310*/  LDC R15, c[0x0][0xb0c] ;  /* 0x0002c300ff0f7b82 */ /* 0x000f220000000800 */
[----:B---3--:R-:W-:Y:S01]  /*2320*/  IMAD.HI.U32 R21, R0, R5, RZ ;  /* 0x0000000500157227 */ /* 0x008fe200078e00ff */
[----:B------:R-:W-:-:S03]  /*2330*/  ISETP.NE.AND P0, PT, R4, 0x1, PT ;  /* 0x000000010400780c */ /* 0x000fc60003f05270 */
[----:B------:R-:W-:-:S03]  /*2340*/  IMAD.HI.U32 R5, R9, R5, RZ ;  /* 0x0000000509057227 */ /* 0x000fc600078e00ff */
[----:B------:R-:W3:Y:S01]  /*2350*/  LDC.64 R2, c[0x0][0xb28] ;  /* 0x0002ca00ff027b82 */ /* 0x000ee20000000a00 */
[----:B-1----:R-:W-:-:S04]  /*2360*/  IMAD.HI.U32 R22, R8, R6, RZ ;  /* 0x0000000608167227 */ /* 0x002fc800078e00ff */
[----:B------:R-:W-:Y:S01]  /*2370*/  IMAD.HI.U32 R23, R10, R6, RZ ;  /* 0x000000060a177227 */ /* 0x000fe200078e00ff */
[----:B------:R-:W-:Y:S02]  /*2380*/  SHF.R.U32.HI R22, RZ, R7, R22 ;  /* 0x00000007ff167219 */ /* 0x000fe40000011616 */
[-C--:B--2---:R-:W-:Y:S02]  /*2390*/  SHF.R.U32.HI R21, RZ, R14.reuse, R21 ;  /* 0x0000000eff157219 */ /* 0x084fe40000011615 */
[----:B------:R-:W-:Y:S02]  /*23a0*/  SHF.R.U32.HI R5, RZ, R14, R5 ;  /* 0x0000000eff057219 */ /* 0x000fe40000011605 */
[----:B------:R-:W-:Y:S02]  /*23b0*/  SEL R21, R0, R21, !P0 ;  /* 0x0000001500157207 */ /* 0x000fe40004000000 */
[----:B------:R-:W-:Y:S02]  /*23c0*/  SHF.R.U32.HI R23, RZ, R7, R23 ;  /* 0x00000007ff177219 */ /* 0x000fe40000011617 */
[----:B----4-:R-:W-:-:S02]  /*23d0*/  ISETP.NE.AND P1, PT, R15, 0x1, PT ;  /* 0x000000010f00780c */ /* 0x010fc40003f25270 */
[----:B------:R-:W-:Y:S02]  /*23e0*/  SEL R5, R9, R5, !P0 ;  /* 0x0000000509057207 */ /* 0x000fe40004000000 */
[----:B------:R-:W-:Y:S02]  /*23f0*/  SEL R22, R8, R22, !P1 ;  /* 0x0000001608167207 */ /* 0x000fe40004800000 */
[----:B------:R-:W-:Y:S01]  /*2400*/  SEL R23, R10, R23, !P1 ;  /* 0x000000170a177207 */ /* 0x000fe20004800000 */
[----:B---3--:R-:W-:-:S04]  /*2410*/  IMAD.HI.U32 R20, R21, R2, RZ ;  /* 0x0000000215147227 */ /* 0x008fc800078e00ff */
        /* <DEDUP_REMOVED lines=10> */
[----:B------:R-:W-:-:S04]  /*24c0*/  @!P0 IMAD.HI.U32 R7, R23, R2, RZ ;  /* 0x0000000217078227 */ /* 0x000fc800078e00ff */
[----:B------:R-:W-:Y:S01]  /*24d0*/  IMAD.MOV R2, RZ, RZ, -R6 ;  /* 0x000000ffff027224 */ /* 0x000fe200078e0a06 */
[----:B------:R-:W-:Y:S02]  /*24e0*/  @!P0 SHF.R.U32.HI R3, RZ, R3, R7 ;  /* 0x00000003ff038219 */ /* 0x000fe40000011607 */
[----:B------:R-:W-:Y:S01]  /*24f0*/  IADD3 R7, PT, PT, -R5, RZ, RZ ;  /* 0x000000ff05077210 */ /* 0x000fe20007ffe1ff */
[----:B------:R-:W-:Y:S01]  /*2500*/  IMAD R2, R40, R2, R5 ;  /* 0x0000000228027224 */ /* 0x000fe200078e0205 */
        /* <DEDUP_REMOVED lines=10> */
.L_x_40:
[----:B------:R-:W1:Y:S02]  /*25b0*/  LDCU UR8, c[0x0][0xb30] ;  /* 0x00016600ff0877ac */ /* 0x000e640008000800 */
[----:B-1----:R-:W-:-:S09]  /*25c0*/  UISETP.NE.AND UP0, UPT, UR8, 0x1, UPT ;  /* 0x000000010800788c */ /* 0x002fd2000bf05270 */
[----:B------:R-:W-:Y:S05]  /*25d0*/  BRA.U UP0, `(.L_x_41) ;  /* 0x0000000100407547 */ /* 0x000fea000b800000 */
[----:B------:R-:W1:Y:S08]  /*25e0*/  LDC.64 R4, c[0x0][0xb10] ;  /* 0x0002c400ff047b82 */ /* 0x000e700000000a00 */
[----:B------:R-:W2:Y:S08]  /*25f0*/  LDC.64 R2, c[0x0][0xb18] ;  /* 0x0002c600ff027b82 */ /* 0x000eb00000000a00 */
[----:B------:R-:W4:Y:S08]  /*2600*/  LDC R6, c[0x0][0xb20] ;  /* 0x0002c800ff067b82 */ /* 0x000f300000000800 */
[----:B------:R-:W3:Y:S01]  /*2610*/  LDC R7, c[0x0][0xb0c] ;  /* 0x0002c300ff077b82 */ /* 0x000ee20000000800 */
[----:B-1----:R-:W-:-:S05]  /*2620*/  IMAD.HI.U32 R4, R10, R4, RZ ;  /* 0x000000040a047227 */ /* 0x002fca00078e00ff */
[----:B------:R-:W-:Y:S01]  /*2630*/  SHF.R.U32.HI R4, RZ, R5, R4 ;  /* 0x00000005ff047219 */ /* 0x000fe20000011604 */
[----:B--2---:R-:W-:Y:S01]  /*2640*/  IMAD.HI.U32 R3, R9, R3, RZ ;  /* 0x0000000309037227 */ /* 0x004fe200078e00ff */
[----:B------:R-:W-:-:S04]  /*2650*/  ISETP.NE.AND P0, PT, R2, 0x1, PT ;  /* 0x000000010200780c */ /* 0x000fc80003f05270 */
[----:B----4-:R-:W-:-:S04]  /*2660*/  SHF.R.U32.HI R3, RZ, R6, R3 ;  /* 0x00000006ff037219 */ /* 0x010fc80000011603 */
[----:B------:R-:W-:Y:S02]  /*2670*/  SEL R3, R9, R3, !P0 ;  /* 0x0000000309037207 */ /* 0x000fe40004000000 */
[----:B---3--:R-:W-:-:S04]  /*2680*/  ISETP.NE.AND P1, PT, R7, 0x1, PT ;  /* 0x000000010700780c */ /* 0x008fc80003f25270 */
[----:B------:R-:W-:-:S05]  /*2690*/  SEL R4, R10, R4, !P1 ;  /* 0x000000040a047207 */ /* 0x000fca0004800000 */
[----:B------:R-:W-:Y:S02]  /*26a0*/  IMAD.IADD R5, R3, 0x1, -R4 ;  /* 0x0000000103057824 */ /* 0x000fe400078e0a04 */
[----:B------:R-:W-:Y:S02]  /*26b0*/  IMAD.IADD R3, R4, 0x1, -R3 ;  /* 0x0000000104037824 */ /* 0x000fe400078e0a03 */
[----:B------:R-:W-:Y:S02]  /*26c0*/  IMAD R10, R5, R7, R10 ;  /* 0x00000007050a7224 */ /* 0x000fe400078e020a */
[----:B------:R-:W-:-:S07]  /*26d0*/  IMAD R9, R3, R2, R9 ;  /* 0x0000000203097224 */ /* 0x000fce00078e0209 */
.L_x_41:
[----:B------:R-:W-:Y:S01]  /*26e0*/  VIADD R16, R16, 0x1 ;  /* 0x0000000110107836 */ /* 0x000fe20000000000 */
[----:B------:R-:W-:Y:S01]  /*26f0*/  PLOP3.LUT P1, PT, PT, PT, PT, 0x80, 0x8 ;  /* 0x000000000008781c */ /* 0x000fe20003f2f070 */
[----:B------:R-:W-:Y:S02]  /*2700*/  IMAD.IADD R14, R10, 0x1, R91 ;  /* 0x000000010a0e7824 */ /* 0x000fe400078e025b */
[----:B------:R-:W-:Y:S01]  /*2710*/  IMAD.IADD R15, R9, 0x1, R90 ;  /* 0x00000001090f7824 */ /* 0x000fe200078e025a */
[----:B------:R-:W-:-:S04]  /*2720*/  ISETP.NE.AND P0, PT, R16, 0x2, PT ;  /* 0x000000021000780c */ /* 0x000fc80003f05270 */
[----:B------:R-:W-:Y:S02]  /*2730*/  SEL R2, RZ, 0x1, P0 ;  /* 0x00000001ff027807 */ /* 0x000fe40000000000 */
[----:B------:R-:W-:Y:S02]  /*2740*/  SEL R16, R16, RZ, P0 ;  /* 0x000000ff10107207 */ /* 0x000fe40000000000 */
[----:B------:R-:W-:Y:S01]  /*2750*/  LOP3.LUT R13, R13, R2, RZ, 0x3c, !PT ;  /* 0x000000020d0d7212 */ /* 0x000fe200078e3cff */
[----:B------:R-:W-:Y:S06]  /*2760*/  @P2 BRA `(.L_x_42) ;  /* 0xfffffff000002947 */ /* 0x000fec000383ffff */
[----:B------:R-:W-:Y:S01]  /*2770*/  UIADD3 UR4, UPT, UPT, UR4, 0x20, URZ ;  /* 0x0000002004047890 */ /* 0x000fe2000fffe0ff */
[----:B------:R-:W-:-:S03]  /*2780*/  SHF.L.U32 R2, R17, 0x1f, RZ ;  /* 0x0000001f11027819 */ /* 0x000fc600000006ff */
[----:B------:R-:W-:-:S09]  /*2790*/  ULEA UR5, UR13, UR4, 0x3 ;  /* 0x000000040d057291 */ /* 0x000fd2000f8e18ff */
[----:B------:R-:W1:Y:S02]  /*27a0*/  SYNCS.PHASECHK.TRANS64.TRYWAIT P0, [UR5], R2 ;  /* 0x00000002ff0075a7 */ /* 0x000e640008001105 */
[----:B-1----:R-:W-:Y:S05]  /*27b0*/  @!P0 BRA `(.L_x_43) ;  /* 0x0000007000488947 */ /* 0x002fea0003800000 */
.L_x_154:
[----:B------:R-:W-:-:S04]  /*27c0*/  UIADD3 UR6, UPT, UPT, UR13, 0x1, URZ ;  /* 0x000000010d067890 */ /* 0x000fc8000fffe0ff */
[----:B------:R-:W-:-:S04]  /*27d0*/  UISETP.NE.AND UP0, UPT, UR6, 0x4, UPT ;  /* 0x000000040600788c */ /* 0x000fc8000bf05270 */
[----:B------:R-:W-:Y:S02]  /*27e0*/  USEL UR7, URZ, 0x1, UP0 ;  /* 0x00000001ff077887 */ /* 0x000fe40008000000 */
[----:B------:R-:W-:-:S04]  /*27f0*/  USEL UR6, UR6, URZ, UP0 ;  /* 0x000000ff06067287 */ /* 0x000fc80008000000 */
[----:B------:R-:W-:Y:S01]  /*2800*/  ULEA UR5, UR6, UR4, 0x3 ;  /* 0x0000000406057291 */ /* 0x000fe2000f8e18ff */
[----:B-1----:R-:W-:-:S04]  /*2810*/  LOP3.LUT R2, R17, UR7, RZ, 0x3c, !PT ;  /* 0x0000000711027c12 */ /* 0x002fc8000f8e3cff */
[----:B------:R-:W-:-:S04]  /*2820*/  SHF.L.U32 R3, R2, 0x1f, RZ ;  /* 0x0000001f02037819 */ /* 0x000fc800000006ff */
[----:B------:R-:W1:Y:S02]  /*2830*/  SYNCS.PHASECHK.TRANS64.TRYWAIT P0, [UR5], R3 ;  /* 0x00000003ff0075a7 */ /* 0x000e640008001105 */
[----:B-1----:R-:W-:Y:S05]  /*2840*/  @!P0 BRA `(.L_x_44) ;  /* 0x00000070003c8947 */ /* 0x002fea0003800000 */
.L_x_156:
[----:B------:R-:W-:-:S04]  /*2850*/  UIADD3 UR6, UPT, UPT, UR6, 0x1, URZ ;  /* 0x0000000106067890 */ /* 0x000fc8000fffe0ff */
[----:B------:R-:W-:-:S04]  /*2860*/  UISETP.NE.AND UP0, UPT, UR6, 0x4, UPT ;  /* 0x000000040600788c */ /* 0x000fc8000bf05270 */
[----:B------:R-:W-:Y:S02]  /*2870*/  USEL UR7, URZ, 0x1, UP0 ;  /* 0x00000001ff077887 */ /* 0x000fe40008000000 */
[----:B------:R-:W-:-:S04]  /*2880*/  USEL UR6, UR6, URZ, UP0 ;  /* 0x000000ff06067287 */ /* 0x000fc80008000000 */
[----:B------:R-:W-:Y:S01]  /*2890*/  ULEA UR5, UR6, UR4, 0x3 ;  /* 0x0000000406057291 */ /* 0x000fe2000f8e18ff */
[----:B------:R-:W-:-:S04]  /*28a0*/  LOP3.LUT R2, R2, UR7, RZ, 0x3c, !PT ;  /* 0x0000000702027c12 */ /* 0x000fc8000f8e3cff */
[----:B-1----:R-:W-:-:S04]  /*28b0*/  SHF.L.U32 R3, R2, 0x1f, RZ ;  /* 0x0000001f02037819 */ /* 0x002fc800000006ff */
[----:B------:R-:W1:Y:S02]  /*28c0*/  SYNCS.PHASECHK.TRANS64.TRYWAIT P0, [UR5], R3 ;  /* 0x00000003ff0075a7 */ /* 0x000e640008001105 */
[----:B-1----:R-:W-:Y:S05]  /*28d0*/  @!P0 BRA `(.L_x_45) ;  /* 0x0000007000308947 */ /* 0x002fea0003800000 */
.L_x_158:
[----:B------:R-:W-:-:S04]  /*28e0*/  UIADD3 UR6, UPT, UPT, UR6, 0x1, URZ ;  /* 0x0000000106067890 */ /* 0x000fc8000fffe0ff */
[----:B------:R-:W-:-:S04]  /*28f0*/  UISETP.NE.AND UP0, UPT, UR6, 0x4, UPT ;  /* 0x000000040600788c */ /* 0x000fc8000bf05270 */
[----:B------:R-:W-:Y:S02]  /*2900*/  USEL UR5, URZ, 0x1, UP0 ;  /* 0x00000001ff057887 */ /* 0x000fe40008000000 */
[----:B------:R-:W-:-:S04]  /*2910*/  USEL UR6, UR6, URZ, UP0 ;  /* 0x000000ff06067287 */ /* 0x000fc80008000000 */
[----:B------:R-:W-:Y:S01]  /*2920*/  ULEA UR6, UR6, UR4, 0x3 ;  /* 0x0000000406067291 */ /* 0x000fe2000f8e18ff */
[----:B------:R-:W-:-:S04]  /*2930*/  LOP3.LUT R2, R2, UR5, RZ, 0x3c, !PT ;  /* 0x0000000502027c12 */ /* 0x000fc8000f8e3cff */
[----:B------:R-:W-:Y:S01]  /*2940*/  SHF.L.U32 R2, R2, 0x1f, RZ ;  /* 0x0000001f02027819 */ /* 0x000fe200000006ff */
[----:B-1-3--:R-:W-:-:S07]  /*2950*/  IMAD.U32 R0, RZ, RZ, UR6 ;  /* 0x00000006ff007e24 */ /* 0x00afce000f8e00ff */
.L_x_46:
[----:B-1----:R1:W2:Y:S02]  /*2960*/  SYNCS.PHASECHK.TRANS64.TRYWAIT P0, [R0+URZ], R2 ;  /* 0x00000002000075a7 */ /* 0x0022a400080011ff */
[----:B--2---:R-:W-:Y:S05]  /*2970*/  @!P0 NANOSLEEP.SYNCS 0x989680 ;  /* 0x009896800000895d */ /* 0x004fea0003900000 */
[----:B------:R-:W2:Y:S02]  /*2980*/  @!P0 SYNCS.PHASECHK.TRANS64 P0, [R0+URZ], R2 ;  /* 0x00000002000085a7 */ /* 0x000ea400080010ff */
[----:B--2---:R-:W-:Y:S05]  /*2990*/  @P0 EXIT ;  /* 0x000000000000094d */ /* 0x004fea0003800000 */
[----:B------:R-:W-:Y:S05]  /*29a0*/  BRA `(.L_x_46) ;  /* 0xfffffffc00ec7947 */ /* 0x000fea000383ffff */
.L_x_22:
[----:B------:R-:W-:-:S04]  /*29b0*/  UISETP.NE.AND UP1, UPT, UR37, URZ, UPT ;  /* 0x000000ff2500728c */ /* 0x000fc8000bf25270 */
[----:B------:R-:W-:-:S09]  /*29c0*/  UISETP.NE.OR UP1, UPT, UR10, 0x1, UP1 ;  /* 0x000000010a00788c */ /* 0x000fd20008f25670 */
[----:B------:R-:W-:Y:S05]  /*29d0*/  BRA.U UP1, `(.L_x_47) ;  /* 0x00000005014c7547 */ /* 0x000fea000b800000 */
[----:B------:R-:W-:Y:S01]  /*29e0*/  HFMA2 R11, -RZ, RZ, 0, 0 ;  /* 0x00000000ff0b7431 */ /* 0x000fe200000001ff */
[----:B------:R-:W-:Y:S01]  /*29f0*/  ISETP.GE.U32.AND P2, PT, R10, 0x2, PT ;  /* 0x000000020a00780c */ /* 0x000fe20003f46070 */
[----:B------:R-:W-:Y:S01]  /*2a00*/  IMAD.MOV.U32 R12, RZ, RZ, 0x1 ;  /* 0x00000001ff0c7424 */ /* 0x000fe200078e00ff */
[----:B------:R-:W-:Y:S01]  /*2a10*/  CS2R R8, SRZ ;  /* 0x0000000000087805 */ /* 0x000fe2000001ff00 */
[----:B------:R-:W-:Y:S01]  /*2a20*/  IMAD.MOV.U32 R3, RZ, RZ, RZ ;  /* 0x000000ffff037224 */ /* 0x000fe200078e00ff */
[----:B------:R-:W-:Y:S01]  /*2a30*/  UMOV UR4, 0x400 ;  /* 0x0000040000047882 */ /* 0x000fe20000000000 */
[----:B------:R-:W-:Y:S01]  /*2a40*/  UMOV UR6, URZ ;  /* 0x000000ff00067c82 */ /* 0x000fe20008000000 */
[----:B------:R-:W-:-:S12]  /*2a50*/  ULEA UR37, UR37, UR4, 0x18 ;  /* 0x0000000425257291 */ /* 0x000fd8000f8ec0ff */
.L_x_51:
[----:B------:R-:W-:Y:S02]  /*2a60*/  LEA R0, R3, UR37, 0x3 ;  /* 0x0000002503007c11 */ /* 0x000fe4000f8e18ff */
[----:B------:R-:W-:-:S03]  /*2a70*/  SHF.L.U32 R4, R8, 0x1f, RZ ;  /* 0x0000001f08047819 */ /* 0x000fc600000006ff */
[----:B------:R-:W-:Y:S01]  /*2a80*/  VIADD R5, R0, 0x100 ;  /* 0x0000010000057836 */ /* 0x000fe20000000000 */
[----:B------:R-:W1:Y:S02]  /*2a90*/  SYNCS.PHASECHK.TRANS64.TRYWAIT P0, [R0+URZ+0xf0], R4 ;  /* 0x0000f004000075a7 */ /* 0x000e6400080011ff */
[----:B-1----:R-:W-:Y:S05]  /*2aa0*/  @!P0 BRA `(.L_x_48) ;  /* 0x0000006c00d48947 */ /* 0x002fea0003800000 */
.L_x_159:
[----:B------:R-:W-:Y:S01]  /*2ab0*/  ULEA UR5, UR6, UR37, 0x3 ;  /* 0x0000002506057291 */ /* 0x000fe2000f8e18ff */
[----:B-1----:R-:W-:Y:S01]  /*2ac0*/  PRMT R0, RZ, 0x654, R5 ;  /* 0x00000654ff007816 */ /* 0x002fe20000000005 */
[----:B------:R-:W-:Y:S01]  /*2ad0*/  @!P2 IMAD.MOV.U32 R4, RZ, RZ, 0x10 ;  /* 0x00000010ff04a424 */ /* 0x000fe200078e00ff */
[----:B------:R-:W-:Y:S01]  /*2ae0*/  SHF.L.U32 R5, R12, 0x1f, RZ ;  /* 0x0000001f0c057819 */ /* 0x000fe200000006ff */
[----:B------:R-:W-:Y:S01]  /*2af0*/  UIADD3 UR4, UPT, UPT, UR5, 0x90, URZ ;  /* 0x0000009005047890 */ /* 0x000fe2000fffe0ff */
[----:B------:R1:W-:Y:S05]  /*2b00*/  SYNCS.ARRIVE.TRANS64.RED.A1T0 RZ, [R0+URZ], RZ ;  /* 0x000000ff00ff79a7 */ /* 0x0003ea00081004ff */
[----:B------:R-:W-:Y:S01]  /*2b10*/  IMAD.U32 R6, RZ, RZ, UR4 ;  /* 0x00000004ff067e24 */ /* 0x000fe2000f8e00ff */
[----:B------:R-:W2:Y:S04]  /*2b20*/  SYNCS.PHASECHK.TRANS64.TRYWAIT P0, [UR5+0xa0], R5 ;  /* 0x0000a005ff0075a7 */ /* 0x000ea80008001105 */
[----:B------:R-:W-:Y:S01]  /*2b30*/  PRMT R6, R10, 0x654, R6 ;  /* 0x000006540a067816 */ /* 0x000fe20000000006 */
[----:B-12---:R-:W-:Y:S06]  /*2b40*/  @!P0 BRA `(.L_x_49) ;  /* 0x0000006c00c08947 */ /* 0x006fec0003800000 */
.L_x_161:
[----:B------:R-:W-:Y:S01]  /*2b50*/  ULEA UR4, UR6, UR37, 0x4 ;  /* 0x0000002506047291 */ /* 0x000fe2000f8e20ff */
[----:B------:R-:W-:Y:S01]  /*2b60*/  SEL R2, R6, R2, !P2 ;  /* 0x0000000206027207 */ /* 0x000fe20005000000 */
[----:B------:R-:W-:Y:S01]  /*2b70*/  UIADD3 UR5, UPT, UPT, UR5, 0x90, URZ ;  /* 0x0000009005057890 */ /* 0x000fe2000fffe0ff */
[----:B-1----:R-:W-:Y:S01]  /*2b80*/  LEA R0, R11, UR37, 0x3 ;  /* 0x000000250b007c11 */ /* 0x002fe2000f8e18ff */
[----:B------:R-:W-:Y:S01]  /*2b90*/  UIADD3 UR4, UPT, UPT, UR4, 0x120, URZ ;  /* 0x0000012004047890 */ /* 0x000fe2000fffe0ff */
[----:B------:R1:W-:Y:S01]  /*2ba0*/  @!P2 SYNCS.ARRIVE.TRANS64.RED RZ, [R2+URZ], R4 ;  /* 0x0000000402ffa9a7 */ /* 0x0003e200080004ff */
[----:B------:R-:W-:Y:S01]  /*2bb0*/  UIADD3 UR6, UPT, UPT, UR6, 0x1, URZ ;  /* 0x0000000106067890 */ /* 0x000fe2000fffe0ff */
[----:B------:R-:W-:-:S03]  /*2bc0*/  VIADD R3, R3, 0x1 ;  /* 0x0000000103037836 */ /* 0x000fc60000000000 */
[----:B------:R-:W-:Y:S02]  /*2bd0*/  UISETP.NE.AND UP0, UPT, UR6, 0x2, UPT ;  /* 0x000000020600788c */ /* 0x000fe4000bf05270 */
[----:B------:R-:W-:Y:S01]  /*2be0*/  ISETP.NE.AND P0, PT, R3, 0x2, PT ;  /* 0x000000020300780c */ /* 0x000fe20003f05270 */
[----:B------:R-:W-:Y:S06]  /*2bf0*/  UGETNEXTWORKID.BROADCAST [UR4], [UR5] ;  /* 0x00000000040073ca */ /* 0x000fec0008000100 */
[----:B------:R-:W-:Y:S02]  /*2c00*/  USEL UR4, URZ, 0x1, UP0 ;  /* 0x00000001ff047887 */ /* 0x000fe40008000000 */
[----:B------:R-:W-:-:S04]  /*2c10*/  USEL UR6, UR6, URZ, UP0 ;  /* 0x000000ff06067287 */ /* 0x000fc80008000000 */
[----:B------:R-:W-:Y:S02]  /*2c20*/  LOP3.LUT R12, R12, UR4, RZ, 0x3c, !PT ;  /* 0x000000040c0c7c12 */ /* 0x000fe4000f8e3cff */
[----:B-1----:R-:W-:-:S04]  /*2c30*/  SHF.L.U32 R4, R9, 0x1f, RZ ;  /* 0x0000001f09047819 */ /* 0x002fc800000006ff */
[----:B------:R-:W1:Y:S02]  /*2c40*/  SYNCS.PHASECHK.TRANS64.TRYWAIT P1, [R0+URZ+0x90], R4 ;  /* 0x00009004000075a7 */ /* 0x000e6400080211ff */
[----:B-1----:R-:W-:Y:S05]  /*2c50*/  @!P1 BRA `(.L_x_50) ;  /* 0x0000006c00949947 */ /* 0x002fea0003800000 */
.L_x_162:
[----:B-1----:R-:W-:Y:S01]  /*2c60*/  LEA R4, R11, UR37, 0x4 ;  /* 0x000000250b047c11 */ /* 0x002fe2000f8e20ff */
[----:B------:R-:W-:Y:S01]  /*2c70*/  VIADD R0, R0, 0xa0 ;  /* 0x000000a000007836 */ /* 0x000fe20000000000 */
[----:B------:R-:W-:Y:S01]  /*2c80*/  SEL R3, R3, RZ, P0 ;  /* 0x000000ff03037207 */ /* 0x000fe20000000000 */
[----:B------:R-:W-:-:S03]  /*2c90*/  VIADD R11, R11, 0x1 ;  /* 0x000000010b0b7836 */ /* 0x000fc60000000000 */
[----:B------:R-:W1:Y:S01]  /*2ca0*/  LDS.128 R4, [R4+0x120] ;  /* 0x0001200004047984 */ /* 0x000e620000000c00 */
[----:B------:R-:W-:Y:S02]  /*2cb0*/  PRMT R0, RZ, 0x654, R0 ;  /* 0x00000654ff007816 */ /* 0x000fe40000000000 */
[C---:B------:R-:W-:Y:S01]  /*2cc0*/  ISETP.NE.AND P1, PT, R11.reuse, 0x2, PT ;  /* 0x000000020b00780c */ /* 0x040fe20003f25270 */
[----:B------:R-:W-:Y:S01]  /*2cd0*/  @!PT LDS RZ, [RZ] ;  /* 0x00000000fffff984 */ /* 0x000fe20000000800 */
[----:B------:R-:W-:Y:S01]  /*2ce0*/  @!PT LDS RZ, [RZ] ;  /* 0x00000000fffff984 */ /* 0x000fe20000000800 */
[----:B------:R-:W-:Y:S01]  /*2cf0*/  @!PT LDS RZ, [RZ] ;  /* 0x00000000fffff984 */ /* 0x000fe20000000800 */
[----:B------:R-:W-:Y:S01]  /*2d00*/  @!PT LDS RZ, [RZ] ;  /* 0x00000000fffff984 */ /* 0x000fe20000000800 */
[----:B------:R2:W-:Y:S06]  /*2d10*/  MEMBAR.ALL.CTA ;  /* 0x0000000000007992 */ /* 0x0005ec0000008000 */
[----:B--2---:R-:W2:Y:S01]  /*2d20*/  FENCE.VIEW.ASYNC.S ;  /* 0x00000000000073c6 */ /* 0x004ea20000000000 */
[----:B------:R-:W-:Y:S01]  /*2d30*/  SEL R11, R11, RZ, P1 ;  /* 0x000000ff0b0b7207 */ /* 0x000fe20000800000 */
[----:B--2---:R2:W-:Y:S01]  /*2d40*/  SYNCS.ARRIVE.TRANS64.RED.A1T0 RZ, [R0+URZ], RZ ;  /* 0x000000ff00ff79a7 */ /* 0x0045e200081004ff */
[----:B-1----:R-:W-:-:S02]  /*2d50*/  LOP3.LUT P3, RZ, R6, 0x1, RZ, 0xc0, !PT ;  /* 0x0000000106ff7812 */ /* 0x002fc4000786c0ff */
[----:B------:R-:W-:-:S04]  /*2d60*/  SEL R4, RZ, 0x1, P1 ;  /* 0x00000001ff047807 */ /* 0x000fc80000800000 */
[----:B------:R-:W-:Y:S02]  /*2d70*/  LOP3.LUT R9, R9, R4, RZ, 0x3c, !PT ;  /* 0x0000000409097212 */ /* 0x000fe400078e3cff */
[----:B--2---:R-:W-:-:S04]  /*2d80*/  SEL R0, RZ, 0x1, P0 ;  /* 0x00000001ff007807 */ /* 0x004fc80000000000 */
[----:B------:R-:W-:Y:S01]  /*2d90*/  LOP3.LUT R8, R8, R0, RZ, 0x3c, !PT ;  /* 0x0000000008087212 */ /* 0x000fe200078e3cff */
[----:B------:R-:W-:Y:S06]  /*2da0*/  @P3 BRA `(.L_x_51) ;  /* 0xfffffffc002c3947 */ /* 0x000fec000383ffff */
[----:B------:R-:W-:Y:S01]  /*2db0*/  ULEA UR5, UR6, UR37, 0x3 ;  /* 0x0000002506057291 */ /* 0x000fe2000f8e18ff */
[----:B------:R-:W-:-:S08]  /*2dc0*/  SHF.L.U32 R2, R12, 0x1f, RZ ;  /* 0x0000001f0c027819 */ /* 0x000fd000000006ff */
[----:B------:R-:W1:Y:S02]  /*2dd0*/  SYNCS.PHASECHK.TRANS64 P0, [UR5+0xa0], R2 ;  /* 0x0000a002ff0075a7 */ /* 0x000e640008001005 */
[----:B-1----:R-:W-:Y:S05]  /*2de0*/  @P0 BRA `(.L_x_52) ;  /* 0x0000000000080947 */ /* 0x002fea0003800000 */
[----:B------:R-:W1:Y:S02]  /*2df0*/  SYNCS.PHASECHK.TRANS64.TRYWAIT P0, [UR5+0xa0], R2 ;  /* 0x0000a002ff0075a7 */ /* 0x000e640008001105 */
[----:B-1----:R-:W-:Y:S05]  /*2e00*/  @!P0 BRA `(.L_x_53) ;  /* 0x0000006c003c8947 */ /* 0x002fea0003800000 */
.L_x_52:
[----:B------:R-:W-:-:S04]  /*2e10*/  UIADD3 UR4, UPT, UPT, UR6, 0x1, URZ ;  /* 0x0000000106047890 */ /* 0x000fc8000fffe0ff */
[----:B------:R-:W-:-:S04]  /*2e20*/  UISETP.NE.AND UP0, UPT, UR4, 0x2, UPT ;  /* 0x000000020400788c */ /* 0x000fc8000bf05270 */
[----:B------:R-:W-:Y:S02]  /*2e30*/  USEL UR7, URZ, 0x1, UP0 ;  /* 0x00000001ff077887 */ /* 0x000fe40008000000 */
[----:B------:R-:W-:-:S04]  /*2e40*/  USEL UR4, UR4, URZ, UP0 ;  /* 0x000000ff04047287 */ /* 0x000fc80008000000 */
[----:B------:R-:W-:Y:S01]  /*2e50*/  ULEA UR4, UR4, UR37, 0x3 ;  /* 0x0000002504047291 */ /* 0x000fe2000f8e18ff */
[----:B-1----:R-:W-:-:S04]  /*2e60*/  LOP3.LUT R2, R12, UR7, RZ, 0x3c, !PT ;  /* 0x000000070c027c12 */ /* 0x002fc8000f8e3cff */
[----:B------:R-:W-:-:S04]  /*2e70*/  SHF.L.U32 R0, R2, 0x1f, RZ ;  /* 0x0000001f02007819 */ /* 0x000fc800000006ff */
[----:B------:R-:W1:Y:S02]  /*2e80*/  SYNCS.PHASECHK.TRANS64 P0, [UR4+0xa0], R0 ;  /* 0x0000a000ff0075a7 */ /* 0x000e640008001004 */
[----:B-1----:R-:W-:Y:S05]  /*2e90*/  @P0 EXIT ;  /* 0x000000000000094d */ /* 0x002fea0003800000 */
[----:B------:R-:W-:Y:S02]  /*2ea0*/  SHF.L.U32 R2, R2, 0x1f, RZ ;  /* 0x0000001f02027819 */ /* 0x000fe400000006ff */
[----:B------:R-:W-:-:S07]  /*2eb0*/  MOV R0, UR4 ;  /* 0x0000000400007c02 */ /* 0x000fce0008000f00 */
.L_x_54:
[----:B-1----:R1:W2:Y:S02]  /*2ec0*/  SYNCS.PHASECHK.TRANS64.TRYWAIT P0, [R0+URZ+0xa0], R2 ;  /* 0x0000a002000075a7 */ /* 0x0022a400080011ff */
[----:B--2---:R-:W-:Y:S05]  /*2ed0*/  @!P0 NANOSLEEP.SYNCS 0x989680 ;  /* 0x009896800000895d */ /* 0x004fea0003900000 */
[----:B------:R-:W2:Y:S02]  /*2ee0*/  @!P0 SYNCS.PHASECHK.TRANS64 P0, [R0+URZ+0xa0], R2 ;  /* 0x0000a002000085a7 */ /* 0x000ea400080010ff */
[----:B--2---:R-:W-:Y:S05]  /*2ef0*/  @P0 EXIT ;  /* 0x000000000000094d */ /* 0x004fea0003800000 */
[----:B------:R-:W-:Y:S05]  /*2f00*/  BRA `(.L_x_54) ;  /* 0xfffffffc00ec7947 */ /* 0x000fea000383ffff */
.L_x_47:
[----:B------:R-:W-:Y:S05]  /*2f10*/  BRA.U UP4, `(.L_x_55) ;  /* 0x0000001504487547 */ /* 0x000fea000b800000 */
[----:B------:R-:W-:Y:S01]  /*2f20*/  UMOV UR6, 0x40 ;  /* 0x0000004000067882 */ /* 0x000fe20000000000 */
[----:B------:R-:W-:Y:S01]  /*2f30*/  NOP ;  /* 0x0000000000007918 */ /* 0x000fe20000000000 */
[----:B------:R-:W-:Y:S01]  /*2f40*/  ULEA UR6, UR37, UR6, 0x18 ;  /* 0x0000000625067291 */ /* 0x000fe2000f8ec0ff */
[----:B------:R-:W-:Y:S02]  /*2f50*/  UMOV UR7, 0x400 ;  /* 0x0000040000077882 */ /* 0x000fe40000000000 */
[----:B------:R-:W-:-:S06]  /*2f60*/  ULEA UR37, UR37, UR7, 0x18 ;  /* 0x0000000725257291 */ /* 0x000fcc000f8ec0ff */
[----:B------:R-:W1:Y:S02]  /*2f70*/  LDS.U8 R2, [UR6+0x1c] ;  /* 0x00001c06ff027984 */ /* 0x000e640008000000 */
[----:B-1----:R-:W-:-:S13]  /*2f80*/  ISETP.NE.AND P0, PT, R2, RZ, PT ;  /* 0x000000ff0200720c */ /* 0x002fda0003f05270 */
[----:B------:R-:W-:Y:S05]  /*2f90*/  @P0 BRA `(.L_x_56) ;  /* 0x0000000400080947 */ /* 0x000fea0003800000 */
[----:B------:R-:W-:Y:S02]  /*2fa0*/  UISETP.NE.U32.AND UP0, UPT, UR5, 0x1, UPT ;  /* 0x000000010500788c */ /* 0x000fe4000bf05070 */
[----:B------:R-:W-:-:S07]  /*2fb0*/  UIADD3 UR8, UPT, UPT, UR6, 0x8, URZ ;  /* 0x0000000806087890 */ /* 0x000fce000fffe0ff */
[----:B------:R-:W-:Y:S05]  /*2fc0*/  BRA.U !UP0, `(.L_x_57) ;  /* 0x00000001089c7547 */ /* 0x000fea000b800000 */
[----:B------:R-:W-:Y:S01]  /*2fd0*/  ELECT P0, URZ, PT ;  /* 0x0000000000ff782f */ /* 0x000fe20003800000 */
[----:B------:R-:W-:-:S12]  /*2fe0*/  BSSY B0, `(.L_x_57) ;  /* 0x0000025000007945 */ /* 0x000fd80003800000 */
[----:B------:R-:W-:Y:S05]  /*2ff0*/  @!P0 BRA `(.L_x_58) ;  /* 0x00000000008c8947 */ /* 0x000fea0003800000 */
[----:B------:R-:W-:-:S05]  /*3000*/  UMOV UR7, 0x10 ;  /* 0x0000001000077882 */ /* 0x000fca0000000000 */
[----:B------:R-:W-:Y:S04]  /*3010*/  DEPBAR.LE SB1, 0x36 ;  /* 0x00009d800000791a */ /* 0x000fe80000000000 */
[----:B------:R-:W1:Y:S02]  /*3020*/  UTCATOMSWS.2CTA.FIND_AND_SET.ALIGN UP1, UR7, UR7 ;  /* 0x00000007000775e3 */ /* 0x000e640008220800 */
[----:B-1----:R-:W-:Y:S01]  /*3030*/  MOV R10, UR7 ;  /* 0x00000007000a7c02 */ /* 0x002fe20008000f00 */
[----:B------:R-:W-:Y:S06]  /*3040*/  BRA.U UP1, `(.L_x_59) ;  /* 0x0000000101187547 */ /* 0x000fec000b800000 */
.L_x_60:
[----:B------:R-:W-:Y:S05]  /*3050*/  NANOSLEEP 0x64 ;  /* 0x000000640000795d */ /* 0x000fea0003800000 */
[----:B------:R-:W-:-:S05]  /*3060*/  UMOV UR7, 0x10 ;  /* 0x0000001000077882 */ /* 0x000fca0000000000 */
[----:B------:R-:W-:Y:S04]  /*3070*/  DEPBAR.LE SB1, 0x36 ;  /* 0x00009d800000791a */ /* 0x000fe80000000000 */
[----:B------:R-:W1:Y:S02]  /*3080*/  UTCATOMSWS.2CTA.FIND_AND_SET.ALIGN UP1, UR7, UR7 ;  /* 0x00000007000775e3 */ /* 0x000e640008220800 */
[----:B-1----:R-:W-:Y:S01]  /*3090*/  MOV R10, UR7 ;  /* 0x00000007000a7c02 */ /* 0x002fe20008000f00 */
[----:B------:R-:W-:Y:S05]  /*30a0*/  BRA.U !UP1, `(.L_x_60) ;  /* 0xfffffffd09e87547 */ /* 0x000fea000b83ffff */
.L_x_59:
[----:B------:R-:W1:Y:S01]  /*30b0*/  LDS R5, [UR6+0x10] ;  /* 0x00001006ff057984 */ /* 0x000e620008000800 */
[----:B------:R-:W-:Y:S01]  /*30c0*/  IMAD.U32 R3, RZ, RZ, UR37 ;  /* 0x00000025ff037e24 */ /* 0x000fe2000f8e00ff */
[----:B------:R-:W-:-:S03]  /*30d0*/  MOV R2, UR4 ;  /* 0x0000000400027c02 */ /* 0x000fc60008000f00 */
[----:B------:R-:W-:Y:S01]  /*30e0*/  VIADD R3, R3, 0x140 ;  /* 0x0000014003037836 */ /* 0x000fe20000000000 */
[----:B-1----:R-:W-:-:S04]  /*30f0*/  SHF.L.U32 R5, R5, 0x1f, RZ ;  /* 0x0000001f05057819 */ /* 0x002fc800000006ff */
[----:B------:R-:W1:Y:S02]  /*3100*/  SYNCS.PHASECHK.TRANS64.TRYWAIT P0, [UR6+0x8], R5 ;  /* 0x00000805ff0075a7 */ /* 0x000e640008001106 */
[----:B-1----:R-:W-:Y:S05]  /*3110*/  @P0 BRA `(.L_x_61) ;  /* 0x0000000000080947 */ /* 0x002fea0003800000 */
[----:B------:R-:W1:Y:S02]  /*3120*/  SYNCS.PHASECHK.TRANS64.TRYWAIT P0, [UR6+0x8], R5 ;  /* 0x00000805ff0075a7 */ /* 0x000e640008001106 */
[----:B-1----:R-:W-:Y:S05]  /*3130*/  @!P0 BRA `(.L_x_62) ;  /* 0x0000006800888947 */ /* 0x002fea0003800000 */
.L_x_61:
[----:B-1----:R-:W-:Y:S01]  /*3140*/  HFMA2 R4, -RZ, RZ, 0, 5.9604644775390625e-08 ;  /* 0x00000001ff047431 */ /* 0x002fe200000001ff */
[----:B------:R-:W-:Y:S01]  /*3150*/  UPRMT UR7, UR4, 0x654, UR8 ;  /* 0x0000065404077896 */ /* 0x000fe20008000008 */
[----:B------:R-:W-:Y:S01]  /*3160*/  IMAD.MOV.U32 R7, RZ, RZ, 0xffff ;  /* 0x0000ffffff077424 */ /* 0x000fe200078e00ff */
[----:B------:R-:W-:Y:S01]  /*3170*/  PRMT R2, R2, 0x654, R3 ;  /* 0x0000065402027816 */ /* 0x000fe20000000003 */
[----:B------:R-:W-:Y:S02]  /*3180*/  IMAD.MOV.U32 R5, RZ, RZ, 0x4 ;  /* 0x00000004ff057424 */ /* 0x000fe400078e00ff */
[----:B------:R-:W-:Y:S01]  /*3190*/  IMAD.SHL.U32 R9, R10, 0x20, RZ ;  /* 0x000000200a097824 */ /* 0x000fe200078e00ff */
[----:B------:R-:W-:Y:S02]  /*31a0*/  MOV R3, UR7 ;  /* 0x0000000700037c02 */ /* 0x000fe40008000f00 */
[-C--:B------:R-:W-:Y:S01]  /*31b0*/  SHF.L.U32 R7, R7, R10.reuse, RZ ;  /* 0x0000000a07077219 */ /* 0x080fe200000006ff */
[----:B------:R1:W-:Y:S01]  /*31c0*/  SYNCS.ARRIVE.TRANS64.RED RZ, [UR7], R5 ;  /* 0x00000005ffff79a7 */ /* 0x0003e20008000407 */
[----:B------:R-:W-:Y:S01]  /*31d0*/  SHF.L.U32 R6, R4, R10, RZ ;  /* 0x0000000a04067219 */ /* 0x000fe200000006ff */
[----:B------:R1:W-:Y:S04]  /*31e0*/  STS [UR37+0x140], R9 ;  /* 0x00014009ff007988 */ /* 0x0003e80008000825 */
[----:B------:R1:W-:Y:S04]  /*31f0*/  STAS [R2.64], R10 ;  /* 0x0000000a02007dbd */ /* 0x0003e8000c0008ff */
[----:B------:R1:W-:Y:S04]  /*3200*/  ATOMS.OR RZ, [UR6+0x14], R7 ;  /* 0x00001407ffff798c */ /* 0x0003e8000b000006 */
[----:B------:R1:W-:Y:S04]  /*3210*/  ATOMS.OR RZ, [UR6+0x18], R6 ;  /* 0x00001806ffff798c */ /* 0x0003e8000b000006 */
[----:B------:R1:W-:Y:S02]  /*3220*/  ATOMS.XOR RZ, [UR6+0x10], R4 ;  /* 0x00001004ffff798c */ /* 0x0003e4000b800006 */
.L_x_58:
[----:B------:R-:W-:Y:S05]  /*3230*/  BSYNC B0 ;  /* 0x0000000000007941 */ /* 0x000fea0003800000 */
.L_x_57:
[----:B------:R-:W-:Y:S05]  /*3240*/  BRA.U UP0, `(.L_x_63) ;  /* 0x00000001006c7547 */ /* 0x000fea000b800000 */
[----:B------:R-:W-:-:S03]  /*3250*/  UMOV UR7, 0xffffffff ;  /* 0xffffffff00077882 */ /* 0x000fc60000000000 */
[----:B------:R-:W-:Y:S05]  /*3260*/  BRA.DIV UR7, `(.L_x_64) ;  /* 0x0000006a07547947 */ /* 0x000fea000b800000 */
[----:B------:R-:W-:-:S13]  /*3270*/  ELECT P6, URZ, PT ;  /* 0x0000000000ff782f */ /* 0x000fda00038c0000 */
.L_x_166:
[----:B------:R-:W-:Y:S05]  /*3280*/  @!P6 BRA `(.L_x_63) ;  /* 0x00000000005ce947 */ /* 0x000fea0003800000 */
[----:B-1----:R-:W1:Y:S02]  /*3290*/  LDS R3, [UR6+0x10] ;  /* 0x00001006ff037984 */ /* 0x002e640008000800 */
[----:B-1----:R-:W-:-:S04]  /*32a0*/  SHF.L.U32 R3, R3, 0x1f, RZ ;  /* 0x0000001f03037819 */ /* 0x002fc800000006ff */
[----:B------:R-:W1:Y:S02]  /*32b0*/  SYNCS.PHASECHK.TRANS64.TRYWAIT P0, [UR6+0x8], R3 ;  /* 0x00000803ff0075a7 */ /* 0x000e640008001106 */
[----:B-1----:R-:W-:Y:S05]  /*32c0*/  @P0 BRA `(.L_x_65) ;  /* 0x0000000000080947 */ /* 0x002fea0003800000 */
[----:B------:R-:W1:Y:S02]  /*32d0*/  SYNCS.PHASECHK.TRANS64.TRYWAIT P0, [UR6+0x8], R3 ;  /* 0x00000803ff0075a7 */ /* 0x000e640008001106 */
[----:B-1----:R-:W-:Y:S05]  /*32e0*/  @!P0 BRA `(.L_x_66) ;  /* 0x0000006800548947 */ /* 0x002fea0003800000 */
.L_x_65:
[----:B------:R-:W2:Y:S01]  /*32f0*/  LDS R5, [UR37+0x140] ;  /* 0x00014025ff057984 */ /* 0x000ea20008000800 */
[----:B-1----:R-:W-:Y:S02]  /*3300*/  HFMA2 R2, -RZ, RZ, 0, 5.9604644775390625e-08 ;  /* 0x00000001ff027431 */ /* 0x002fe400000001ff */
[----:B------:R-:W-:Y:S01]  /*3310*/  IMAD.MOV.U32 R3, RZ, RZ, 0xffff ;  /* 0x0000ffffff037424 */ /* 0x000fe200078e00ff */
[----:B------:R-:W-:Y:S01]  /*3320*/  UPRMT UR7, UR4, 0x654, UR8 ;  /* 0x0000065404077896 */ /* 0x000fe20008000008 */
[----:B--2---:R-:W-:-:S03]  /*3330*/  IMAD.SHL.U32 R4, R5, 0x20, RZ ;  /* 0x0000002005047824 */ /* 0x004fc600078e00ff */
[-C--:B------:R-:W-:Y:S02]  /*3340*/  SHF.L.U32 R3, R3, R5.reuse, RZ ;  /* 0x0000000503037219 */ /* 0x080fe400000006ff */
[----:B------:R-:W-:Y:S01]  /*3350*/  SHF.L.U32 R5, R2, R5, RZ ;  /* 0x0000000502057219 */ /* 0x000fe200000006ff */
[----:B------:R2:W-:Y:S04]  /*3360*/  STS [UR37+0x140], R4 ;  /* 0x00014004ff007988 */ /* 0x0005e80008000825 */
[----:B------:R2:W-:Y:S04]  /*3370*/  ATOMS.OR RZ, [UR6+0x14], R3 ;  /* 0x00001403ffff798c */ /* 0x0005e8000b000006 */
[----:B------:R2:W-:Y:S01]  /*3380*/  ATOMS.OR RZ, [UR6+0x18], R5 ;  /* 0x00001805ffff798c */ /* 0x0005e2000b000006 */
[----:B------:R-:W-:Y:S03]  /*3390*/  SYNCS.ARRIVE.TRANS64.RED.A1T0 RZ, [UR7], RZ ;  /* 0x000000ffffff79a7 */ /* 0x000fe60008100407 */
[----:B------:R2:W-:Y:S01]  /*33a0*/  ATOMS.XOR RZ, [UR6+0x10], R2 ;  /* 0x00001002ffff798c */ /* 0x0005e2000b800006 */
[----:B------:R-:W-:Y:S05]  /*33b0*/  BRA `(.L_x_63) ;  /* 0x0000000000107947 */ /* 0x000fea0003800000 */
.L_x_56:
[----:B------:R-:W-:-:S05]  /*33c0*/  MOV R2, 0xffffffff ;  /* 0xffffffff00027802 */ /* 0x000fca0000000f00 */
[----:B------:R1:W-:Y:S02]  /*33d0*/  STS [UR37+0x140], R2 ;  /* 0x00014002ff007988 */ /* 0x0003e40008000825 */
[----:B-1----:R-:W-:Y:S02]  /*33e0*/  MOV R2, 0x3400 ;  /* 0x0000340000027802 */ /* 0x002fe40000000f00 */
[----:B-----5:R-:W-:Y:S05]  /*33f0*/  CALL.REL.NOINC `($__internal_1_$__cuda_sm10x_tcgen05_guardrail_trap_phase_invalid_during_alloc) ;  /* 0x0000007000287944 */ /* 0x020fea0003c00000 */
.L_x_63:
[----:B------:R-:W-:Y:S05]  /*3400*/  WARPSYNC.ALL ;  /* 0x0000000000007948 */ /* 0x000fea0003800000 */
[----:B------:R-:W3:Y:S01]  /*3410*/  S2UR UR7, SR_CgaCtaId ;  /* 0x00000000000779c3 */ /* 0x000ee20000008800 */
[----:B------:R-:W-:Y:S01]  /*3420*/  UMOV UR6, 0x400 ;  /* 0x0000040000067882 */ /* 0x000fe20000000000 */
[----:B------:R-:W-:-:S06]  /*3430*/  NOP ;  /* 0x0000000000007918 */ /* 0x000fcc0000000000 */
[----:B------:R-:W-:Y:S06]  /*3440*/  BAR.ARV 0x6, 0xa0 ;  /* 0x0182800000007b1d */ /* 0x000fec0000002000 */
[----:B------:R-:W4:Y:S01]  /*3450*/  LDCU UR8, c[0x0][0x38c] ;  /* 0x00007180ff0877ac */ /* 0x000f220008000800 */
[----:B------:R-:W-:Y:S01]  /*3460*/  LOP3.LUT R0, R0, 0xffff, RZ, 0xc0, !PT ;  /* 0x0000ffff00007812 */ /* 0x000fe200078ec0ff */
[----:B-1----:R-:W-:Y:S01]  /*3470*/  IMAD.MOV.U32 R9, RZ, RZ, 0x1 ;  /* 0x00000001ff097424 */ /* 0x002fe200078e00ff */
[----:B------:R-:W-:Y:S01]  /*3480*/  LOP3.LUT R8, R8, 0xffff, RZ, 0xc0, !PT ;  /* 0x0000ffff08087812 */ /* 0x000fe200078ec0ff */
[----:B------:R-:W-:Y:S01]  /*3490*/  UMOV UR19, URZ ;  /* 0x000000ff00137c82 */ /* 0x000fe20008000000 */
[----:B------:R-:W-:Y:S01]  /*34a0*/  R2UR UR10, R0 ;  /* 0x00000000000a72ca */ /* 0x000fe200000e0000 */
[----:B------:R-:W-:Y:S01]  /*34b0*/  UMOV UR18, URZ ;  /* 0x000000ff00127c82 */ /* 0x000fe20008000000 */
[----:B------:R-:W-:Y:S01]  /*34c0*/  R2UR UR11, R8 ;  /* 0x00000000080b72ca */ /* 0x000fe200000e0000 */
[----:B------:R-:W-:Y:S01]  /*34d0*/  IMAD.MOV.U32 R8, RZ, RZ, RZ ;  /* 0x000000ffff087224 */ /* 0x000fe200078e00ff */
[----:B------:R-:W-:Y:S01]  /*34e0*/  UMOV UR17, URZ ;  /* 0x000000ff00117c82 */ /* 0x000fe20008000000 */
[----:B---3--:R-:W-:-:S02]  /*34f0*/  ULEA UR7, UR7, UR6, 0x18 ;  /* 0x0000000607077291 */ /* 0x008fc4000f8ec0ff */
[----:B------:R-:W-:Y:S02]  /*3500*/  UISETP.NE.AND UP2, UPT, UR5, URZ, UPT ;  /* 0x000000ff0500728c */ /* 0x000fe4000bf45270 */
[----:B------:R-:W-:Y:S02]  /*3510*/  UIADD3 UR12, UPT, UPT, UR7, 0x8400, URZ ;  /* 0x00008400070c7890 */ /* 0x000fe4000fffe0ff */
[----:B------:R-:W-:Y:S02]  /*3520*/  UIADD3 UR13, UPT, UPT, UR7, 0x28400, URZ ;  /* 0x00028400070d7890 */ /* 0x000fe4000fffe0ff */
[----:B----4-:R-:W-:Y:S01]  /*3530*/  UIADD3 UR8, UPT, UPT, UR8, 0x7f, URZ ;  /* 0x0000007f08087890 */ /* 0x010fe2000fffe0ff */
[----:B--2---:R-:W1:Y:S01]  /*3540*/  LDS R2, [UR7+0x140] ;  /* 0x00014007ff027984 */ /* 0x004e620008000800 */
[----:B------:R-:W-:Y:S02]  /*3550*/  USHF.R.U32.HI UR12, URZ, 0x4, UR12 ;  /* 0x00000004ff0c7899 */ /* 0x000fe4000801160c */
[----:B------:R-:W-:-:S02]  /*3560*/  USHF.R.S32.HI UR6, URZ, 0x1f, UR8 ;  /* 0x0000001fff067899 */ /* 0x000fc40008011408 */
[----:B------:R-:W-:Y:S02]  /*3570*/  USHF.R.U32.HI UR13, URZ, 0x4, UR13 ;  /* 0x00000004ff0d7899 */ /* 0x000fe4000801160d */
[----:B------:R-:W-:Y:S02]  /*3580*/  ULEA.HI UR6, UR6, UR8, URZ, 0x7 ;  /* 0x0000000806067291 */ /* 0x000fe4000f8f38ff */
[----:B------:R-:W-:Y:S02]  /*3590*/  ULOP3.LUT UR12, UR12, 0x3fff, URZ, 0xc0, !UPT ;  /* 0x00003fff0c0c7892 */ /* 0x000fe4000f8ec0ff */
[----:B------:R-:W-:Y:S02]  /*35a0*/  USHF.R.S32.HI UR6, URZ, 0x7, UR6 ;  /* 0x00000007ff067899 */ /* 0x000fe40008011406 */
[----:B------:R-:W-:Y:S02]  /*35b0*/  ULOP3.LUT UR13, UR13, 0x3fff, URZ, 0xc0, !UPT ;  /* 0x00003fff0d0d7892 */ /* 0x000fe4000f8ec0ff */
[----:B------:R-:W-:Y:S01]  /*35c0*/  UISETP.LT.AND UP0, UPT, UR6, 0x1, UPT ;  /* 0x000000010600788c */ /* 0x000fe2000bf01270 */
[----:B------:R-:W-:Y:S01]  /*35d0*/  UMOV UR36, 0x0 ;  /* 0x0000000000247882 */ /* 0x000fe20000000000 */
        /* <DEDUP_REMOVED lines=9> */
[----:B------:R-:W-:-:S02]  /*3670*/  ULOP3.LUT UR12, UR12, 0x10000, URZ, 0xfc, !UPT ;  /* 0x000100000c0c7892 */ /* 0x000fc4000f8efcff */
[----:B------:R-:W-:Y:S02]  /*3680*/  ULOP3.LUT UR13, UR13, 0x10000, URZ, 0xfc, !UPT ;  /* 0x000100000d0d7892 */ /* 0x000fe4000f8efcff */
[----:B------:R-:W-:Y:S01]  /*3690*/  USEL UR20, UR6, 0x1, !UP0 ;  /* 0x0000000106147887 */ /* 0x000fe2000c000000 */
[----:B------:R-:W-:Y:S01]  /*36a0*/  UMOV UR26, 0x0 ;  /* 0x00000000001a7882 */ /* 0x000fe20000000000 */
[----:B------:R-:W-:Y:S01]  /*36b0*/  UMOV UR27, 0x10200490 ;  /* 0x10200490001b7882 */ /* 0x000fe20000000000 */
[----:B------:R-:W-:Y:S01]  /*36c0*/  UMOV UR24, 0x0 ;  /* 0x0000000000187882 */ /* 0x000fe20000000000 */
[----:B------:R-:W-:Y:S01]  /*36d0*/  UMOV UR25, 0x10200490 ;  /* 0x1020049000197882 */ /* 0x000fe20000000000 */
[----:B------:R-:W-:Y:S01]  /*36e0*/  UMOV UR22, 0x0 ;  /* 0x0000000000167882 */ /* 0x000fe20000000000 */
[----:B------:R-:W-:Y:S01]  /*36f0*/  UMOV UR23, 0x10200490 ;  /* 0x1020049000177882 */ /* 0x000fe20000000000 */
[----:B-1----:R-:W-:Y:S02]  /*3700*/  R2UR UR21, R2 ;  /* 0x00000000021572ca */ /* 0x002fe400000e0000 */
[----:B------:R-:W-:-:S13]  /*3710*/  CS2R R2, SRZ ;  /* 0x0000000000027805 */ /* 0x000fda000001ff00 */
.L_x_74:
[C---:B------:R-:W-:Y:S02]  /*3720*/  LEA R0, R8.reuse, UR7, 0x3 ;  /* 0x0000000708007c11 */ /* 0x040fe4000f8e18ff */
[----:B------:R-:W-:Y:S02]  /*3730*/  SHF.L.U32 R4, R3, 0x1f, RZ ;  /* 0x0000001f03047819 */ /* 0x000fe400000006ff */
[----:B------:R-:W-:Y:S02]  /*3740*/  LEA R5, R8, UR7, 0x4 ;  /* 0x0000000708057c11 */ /* 0x000fe4000f8e20ff */
[----:B------:R-:W1:Y:S02]  /*3750*/  SYNCS.PHASECHK.TRANS64.TRYWAIT P0, [R0+URZ+0x90], R4 ;  /* 0x00009004000075a7 */ /* 0x000e6400080011ff */
[----:B-1-3--:R-:W-:Y:S05]  /*3760*/  @!P0 BRA `(.L_x_67) ;  /* 0x00000064004c8947 */ /* 0x00afea0003800000 */
.L_x_167:
[----:B-1----:R-:W1:Y:S01]  /*3770*/  LDS.128 R4, [R5+0x120] ;  /* 0x0001200005047984 */ /* 0x002e620000000c00 */
[----:B------:R-:W-:Y:S02]  /*3780*/  VIADD R0, R0, 0xa0 ;  /* 0x000000a000007836 */ /* 0x000fe40000000000 */
[----:B------:R-:W-:Y:S01]  /*3790*/  VIADD R8, R8, 0x1 ;  /* 0x0000000108087836 */ /* 0x000fe20000000000 */
[----:B------:R-:W-:Y:S01]  /*37a0*/  @!PT LDS RZ, [RZ] ;  /* 0x00000000fffff984 */ /* 0x000fe20000000800 */
[----:B------:R-:W-:Y:S01]  /*37b0*/  @!PT LDS RZ, [RZ] ;  /* 0x00000000fffff984 */ /* 0x000fe20000000800 */
[----:B------:R-:W-:Y:S01]  /*37c0*/  @!PT LDS RZ, [RZ] ;  /* 0x00000000fffff984 */ /* 0x000fe20000000800 */
[----:B------:R-:W-:Y:S01]  /*37d0*/  @!PT LDS RZ, [RZ] ;  /* 0x00000000fffff984 */ /* 0x000fe20000000800 */
[----:B------:R2:W-:Y:S06]  /*37e0*/  MEMBAR.ALL.CTA ;  /* 0x0000000000007992 */ /* 0x0005ec0000008000 */
[----:B--2---:R-:W2:Y:S01]  /*37f0*/  FENCE.VIEW.ASYNC.S ;  /* 0x00000000000073c6 */ /* 0x004ea20000000000 */
[----:B------:R-:W-:-:S04]  /*3800*/  PRMT R0, RZ, 0x654, R0 ;  /* 0x00000654ff007816 */ /* 0x000fc80000000000 */
[----:B--2---:R2:W-:Y:S01]  /*3810*/  SYNCS.ARRIVE.TRANS64.RED.A1T0 RZ, [R0+URZ], RZ ;  /* 0x000000ff00ff79a7 */ /* 0x0045e200081004ff */
[----:B-1----:R-:W-:Y:S01]  /*3820*/  LOP3.LUT P1, RZ, R6, 0x1, RZ, 0xc0, !PT ;  /* 0x0000000106ff7812 */ /* 0x002fe2000782c0ff */
[----:B--2---:R-:W-:-:S12]  /*3830*/  BRA.U UP2, `(.L_x_68) ;  /* 0x0000000502587547 */ /* 0x004fd8000b800000 */
[----:B------:R-:W1:Y:S01]  /*3840*/  LDCU UR8, c[0x0][0x38c] ;  /* 0x00007180ff0877ac */ /* 0x000e620008000800 */
[----:B------:R-:W-:Y:S02]  /*3850*/  PLOP3.LUT P2, PT, PT, PT, PT, 0x80, 0x8 ;  /* 0x000000000008781c */ /* 0x000fe40003f4f070 */
[----:B------:R-:W-:Y:S01]  /*3860*/  SHF.L.U32 R4, R9, 0x1f, RZ ;  /* 0x0000001f09047819 */ /* 0x000fe200000006ff */
[----:B-1----:R-:W-:Y:S02]  /*3870*/  UISETP.GE.AND UP0, UPT, UR8, 0x1, UPT ;  /* 0x000000010800788c */ /* 0x002fe4000bf06270 */
[----:B------:R-:W-:-:S04]  /*3880*/  ULEA UR8, UR19, UR7, 0x3 ;  /* 0x0000000713087291 */ /* 0x000fc8000f8e18ff */
[----:B------:R-:W-:-:S05]  /*3890*/  PLOP3.LUT P0, PT, PT, PT, UP0, 0x80, 0x8 ;  /* 0x000000000008781c */ /* 0x000fca0003f0f008 */
[----:B------:R-:W-:-:S08]  /*38a0*/  @UP0 ULEA UR9, UR18, UR7, 0x3 ;  /* 0x0000000712090291 */ /* 0x000fd0000f8e18ff */
[----:B------:R-:W-:-:S04]  /*38b0*/  @P0 SHF.L.U32 R0, R2, 0x1f, RZ ;  /* 0x0000001f02000819 */ /* 0x000fc800000006ff */
[----:B------:R1:W2:Y:S01]  /*38c0*/  @P0 SYNCS.PHASECHK.TRANS64.TRYWAIT P2, [UR9], R0 ;  /* 0x00000000ff0005a7 */ /* 0x0002a20008041109 */
[----:B------:R-:W-:Y:S01]  /*38d0*/  ULEA UR9, UR19, UR21, 0x7 ;  /* 0x0000001513097291 */ /* 0x000fe2000f8e38ff */
[----:B------:R-:W3:Y:S02]  /*38e0*/  SYNCS.PHASECHK.TRANS64.TRYWAIT P0, [UR8+0xd0], R4 ;  /* 0x0000d004ff0075a7 */ /* 0x000ee40008001108 */
[----:B-123--:R-:W-:Y:S09]  /*38f0*/  @!P0 BRA `(.L_x_69) ;  /* 0x0000006000fc8947 */ /* 0x00eff20003800000 */
.L_x_169:
[----:B------:R-:W-:Y:S01]  /*3900*/  UMOV UR16, UR17 ;  /* 0x0000001100107c82 */ /* 0x000fe20008000000 */
[----:B------:R-:W-:Y:S05]  /*3910*/  BRA.U !UP0, `(.L_x_70) ;  /* 0x0000000508107547 */ /* 0x000fea000b800000 */
[----:B------:R-:W-:Y:S02]  /*3920*/  UIADD3 UR16, UPT, UPT, UR20, UR17, URZ ;  /* 0x0000001114107290 */ /* 0x000fe4000fffe0ff */
[----:B------:R-:W-:Y:S01]  /*3930*/  UPLOP3.LUT UP3, UPT, UPT, UPT, UPT, 0x40, 0x4 ;  /* 0x000000000004789c */ /* 0x000fe20003f6e870 */
[----:B------:R-:W-:Y:S01]  /*3940*/  UMOV UR15, UR6 ;  /* 0x00000006000f7c82 */ /* 0x000fe20008000000 */
[----:B------:R-:W-:-:S09]  /*3950*/  UMOV UR58, UR18 ;  /* 0x00000012003a7c82 */ /* 0x000fd20008000000 */
.L_x_73:
[----:B--2---:R-:W-:Y:S01]  /*3960*/  ULEA UR14, UR58, UR7, 0x3 ;  /* 0x000000073a0e7291 */ /* 0x004fe2000f8e18ff */
[----:B---3--:R-:W-:Y:S11]  /*3970*/  @P2 BRA `(.L_x_71) ;  /* 0x00000000000c2947 */ /* 0x008ff60003800000 */
[----:B-1----:R-:W-:Y:S04]  /*3980*/  SHF.L.U32 R4, R2, 0x1f, RZ ;  /* 0x0000001f02047819 */ /* 0x002fe800000006ff */
[----:B------:R-:W1:Y:S02]  /*3990*/  SYNCS.PHASECHK.TRANS64.TRYWAIT P0, [UR14], R4 ;  /* 0x00000004ff0075a7 */ /* 0x000e64000800110e */
[----:B-1----:R-:W-:Y:S05]  /*39a0*/  @!P0 BRA `(.L_x_72) ;  /* 0x0000006000e88947 */ /* 0x002fea0003800000 */
.L_x_71:
[----:B------:R-:W-:Y:S01]  /*39b0*/  UISETP.NE.AND UP0, UPT, UR15, 0x1, UPT ;  /* 0x000000010f00788c */ /* 0x000fe2000bf05270 */
[----:B------:R-:W-:Y:S01]  /*39c0*/  PLOP3.LUT P2, PT, PT, PT, PT, 0x80, 0x8 ;  /* 0x000000000008781c */ /* 0x000fe20003f4f070 */
[----:B------:R-:W-:Y:S02]  /*39d0*/  UIADD3 UR18, UPT, UPT, UR58, 0x1, URZ ;  /* 0x000000013a127890 */ /* 0x000fe4000fffe0ff */
[----:B------:R-:W-:Y:S02]  /*39e0*/  ULEA UR68, UR58, UR13, 0xa ;  /* 0x0000000d3a447291 */ /* 0x000fe4000f8e50ff */
[----:B------:R-:W-:Y:S01]  /*39f0*/  UISETP.NE.AND UP1, UPT, UR18, 0x4, UPT ;  /* 0x000000041200788c */ /* 0x000fe2000bf25270 */
[----:B------:R-:W-:Y:S01]  /*3a00*/  PLOP3.LUT P0, PT, PT, PT, UP0, 0x80, 0x8 ;  /* 0x000000000008781c */ /* 0x000fe20003f0f008 */
[----:B------:R-:W-:Y:S02]  /*3a10*/  ULEA UR66, UR58, UR12, 0xb ;  /* 0x0000000c3a427291 */ /* 0x000fe4000f8e58ff */
[----:B------:R-:W-:Y:S02]  /*3a20*/  USEL UR39, URZ, 0x1, UP1 ;  /* 0x00000001ff277887 */ /* 0x000fe40008800000 */
[----:B------:R-:W-:Y:S02]  /*3a30*/  USEL UR18, UR18, URZ, UP1 ;  /* 0x000000ff12127287 */ /* 0x000fe40008800000 */
[----:B------:R-:W-:Y:S02]  /*3a40*/  UIADD3 UR64, UPT, UPT, UR68, 0x2, URZ ;  /* 0x0000000244407890 */ /* 0x000fe4000fffe0ff */
[----:B------:R-:W-:Y:S01]  /*3a50*/  @UP0 ULEA UR38, UR18, UR7, 0x3 ;  /* 0x0000000712260291 */ /* 0x000fe2000f8e18ff */
[----:B------:R-:W-:Y:S01]  /*3a60*/  LOP3.LUT R2, R2, UR39, RZ, 0x3c, !PT ;  /* 0x0000002702027c12 */ /* 0x000fe2000f8e3cff */
[----:B------:R-:W-:Y:S02]  /*3a70*/  UIADD3 UR62, UPT, UPT, UR66, 0x2, URZ ;  /* 0x00000002423e7890 */ /* 0x000fe4000fffe0ff */
[----:B------:R-:W-:Y:S01]  /*3a80*/  UIADD3 UR60, UPT, UPT, UR68, 0x4, URZ ;  /* 0x00000004443c7890 */ /* 0x000fe2000fffe0ff */
[----:B-1----:R-:W-:Y:S01]  /*3a90*/  @P0 SHF.L.U32 R0, R2, 0x1f, RZ ;  /* 0x0000001f02000819 */ /* 0x002fe200000006ff */
[----:B------:R-:W-:Y:S02]  /*3aa0*/  UIADD3 UR58, UPT, UPT, UR66, 0x4, URZ ;  /* 0x00000004423a7890 */ /* 0x000fe4000fffe0ff */
[----:B------:R-:W-:Y:S01]  /*3ab0*/  UIADD3 UR56, UPT, UPT, UR68, 0x6, URZ ;  /* 0x0000000644387890 */ /* 0x000fe2000fffe0ff */
[----:B------:R2:W3:Y:S01]  /*3ac0*/  @P0 SYNCS.PHASECHK.TRANS64.TRYWAIT P2, [UR38], R0 ;  /* 0x00000000ff0005a7 */ /* 0x0004e20008041126 */
[----:B------:R-:W-:Y:S02]  /*3ad0*/  UIADD3 UR54, UPT, UPT, UR66, 0x6, URZ ;  /* 0x0000000642367890 */ /* 0x000fe4000fffe0ff */
        /* <DEDUP_REMOVED lines=10> */
[----:B------:R-:W-:Y:S02]  /*3b80*/  UIADD3 UR15, UPT, UPT, UR15, -0x1, URZ ;  /* 0xffffffff0f0f7890 */ /* 0x000fe4000fffe0ff */
[----:B------:R-:W-:Y:S01]  /*3b90*/  UISETP.NE.AND UP0, UPT, UR17, UR16, UPT ;  /* 0x000000101100728c */ /* 0x000fe2000bf05270 */
[----:B------:R-:W-:Y:S01]  /*3ba0*/  UMOV UR69, 0x40004040 ;  /* 0x4000404000457882 */ /* 0x000fe20000000000 */
[----:B------:R-:W-:Y:S01]  /*3bb0*/  UMOV UR67, 0x40004040 ;  /* 0x4000404000437882 */ /* 0x000fe20000000000 */
[----:B------:R-:W-:Y:S01]  /*3bc0*/  UMOV UR65, 0x40004040 ;  /* 0x4000404000417882 */ /* 0x000fe20000000000 */
[----:B------:R-:W-:Y:S01]  /*3bd0*/  UTCHMMA.2CTA gdesc[UR66], gdesc[UR68], tmem[UR9], tmem[UR36], idesc[UR37], UP3 ;  /* 0x00ff2444420075ea */ /* 0x000fe20009a00009 */
[----:B------:R-:W-:Y:S01]  /*3be0*/  UPLOP3.LUT UP3, UPT, UPT, UPT, UPT, 0x80, 0x8 ;  /* 0x000000000008789c */ /* 0x000fe20003f6f070 */
[----:B------:R-:W-:Y:S01]  /*3bf0*/  UMOV UR63, 0x40004040 ;  /* 0x40004040003f7882 */ /* 0x000fe20000000000 */
[----:B------:R-:W-:Y:S01]  /*3c00*/  UMOV UR61, 0x40004040 ;  /* 0x40004040003d7882 */ /* 0x000fe20000000000 */
[----:B------:R-:W-:Y:S01]  /*3c10*/  UTCHMMA.2CTA gdesc[UR62], gdesc[UR64], tmem[UR9], tmem[UR34], idesc[UR35], UPT ;  /* 0x00ff22403e0075ea */ /* 0x000fe2000ba00009 */
[----:B------:R-:W-:Y:S01]  /*3c20*/  UMOV UR59, 0x40004040 ;  /* 0x40004040003b7882 */ /* 0x000fe20000000000 */
[----:B------:R-:W-:Y:S01]  /*3c30*/  UMOV UR57, 0x40004040 ;  /* 0x4000404000397882 */ /* 0x000fe20000000000 */
[----:B------:R1:W-:Y:S01]  /*3c40*/  UTCHMMA.2CTA gdesc[UR58], gdesc[UR60], tmem[UR9], tmem[UR32], idesc[UR33], UPT ;  /* 0x00ff203c3a0075ea */ /* 0x0003e2000ba00009 */
        /* <DEDUP_REMOVED lines=11> */
[----:B------:R-:W-:Y:S01]  /*3d00*/  UMOV UR39, 0x40004040 ;  /* 0x4000404000277882 */ /* 0x000fe20000000000 */
[----:B------:R2:W-:Y:S01]  /*3d10*/  UTCHMMA.2CTA gdesc[UR42], gdesc[UR44], tmem[UR9], tmem[UR24], idesc[UR25], UPT ;  /* 0x00ff182c2a0075ea */ /* 0x0005e2000ba00009 */
[----:B------:R2:W-:Y:S01]  /*3d20*/  UTCHMMA.2CTA gdesc[UR38], gdesc[UR40], tmem[UR9], tmem[UR22], idesc[UR23], UPT ;  /* 0x00ff1628260075ea */ /* 0x0005e2000ba00009 */
[----:B------:R2:W-:Y:S01]  /*3d30*/  UTCBAR.2CTA.MULTICAST [UR14], URZ, UR11 ;  /* 0x000000ff0e0073e9 */ /* 0x0005e2000820080b */
[----:B-1----:R-:W-:Y:S01]  /*3d40*/  UMOV UR58, UR18 ;  /* 0x00000012003a7c82 */ /* 0x002fe20008000000 */
[----:B------:R-:W-:Y:S05]  /*3d50*/  BRA.U UP0, `(.L_x_73) ;  /* 0xfffffffd00007547 */ /* 0x000fea000b83ffff */
.L_x_70:
[----:B------:R-:W-:Y:S01]  /*3d60*/  UIADD3 UR8, UPT, UPT, UR8, 0xb0, URZ ;  /* 0x000000b008087890 */ /* 0x000fe2000fffe0ff */
[----:B------:R-:W-:-:S08]  /*3d70*/  UMOV UR17, UR16 ;  /* 0x0000001000117c82 */ /* 0x000fd00008000000 */
[----:B------:R4:W-:Y:S01]  /*3d80*/  UTCBAR.2CTA.MULTICAST [UR8], URZ, UR10 ;  /* 0x000000ff080073e9 */ /* 0x0009e2000820080a */
[----:B------:R-:W-:Y:S02]  /*3d90*/  NOP ;  /* 0x0000000000007918 */ /* 0x000fe40000000000 */
.L_x_68:
[----:B------:R-:W-:Y:S01]  /*3da0*/  UIADD3 UR19, UPT, UPT, UR19, 0x1, URZ ;  /* 0x0000000113137890 */ /* 0x000fe2000fffe0ff */
[----:B------:R-:W-:-:S03]  /*3db0*/  ISETP.NE.AND P0, PT, R8, 0x2, PT ;  /* 0x000000020800780c */ /* 0x000fc60003f05270 */
[----:B------:R-:W-:Y:S01]  /*3dc0*/  UISETP.NE.AND UP0, UPT, UR19, 0x4, UPT ;  /* 0x000000041300788c */ /* 0x000fe2000bf05270 */
[----:B-12---:R-:W-:Y:S02]  /*3dd0*/  SEL R0, RZ, 0x1, P0 ;  /* 0x00000001ff007807 */ /* 0x006fe40000000000 */
[----:B------:R-:W-:Y:S01]  /*3de0*/  SEL R8, R8, RZ, P0 ;  /* 0x000000ff08087207 */ /* 0x000fe20000000000 */
[----:B----4-:R-:W-:Y:S01]  /*3df0*/  USEL UR8, URZ, 0x1, UP0 ;  /* 0x00000001ff087887 */ /* 0x010fe20008000000 */
[----:B------:R-:W-:Y:S01]  /*3e00*/  LOP3.LUT R3, R3, R0, RZ, 0x3c, !PT ;  /* 0x0000000003037212 */ /* 0x000fe200078e3cff */
[----:B------:R-:W-:-:S04]  /*3e10*/  USEL UR19, UR19, URZ, UP0 ;  /* 0x000000ff13137287 */ /* 0x000fc80008000000 */
[----:B------:R-:W-:Y:S01]  /*3e20*/  LOP3.LUT R9, R9, UR8, RZ, 0x3c, !PT ;  /* 0x0000000809097c12 */ /* 0x000fe2000f8e3cff */
[----:B------:R-:W-:Y:S07]  /*3e30*/  @P1 BRA `(.L_x_74) ;  /* 0xfffffff800381947 */ /* 0x000fee000383ffff */
[----:B------:R-:W1:Y:S01]  /*3e40*/  S2UR UR6, SR_CgaCtaId ;  /* 0x00000000000679c3 */ /* 0x000e620000008800 */
[----:B------:R-:W-:Y:S01]  /*3e50*/  ELECT P0, URZ, PT ;  /* 0x0000000000ff782f */ /* 0x000fe20003800000 */
[----:B------:R-:W-:Y:S01]  /*3e60*/  HFMA2 R0, -RZ, RZ, 0, 5.9604644775390625e-08 ;  /* 0x00000001ff007431 */ /* 0x000fe200000001ff */
[----:B------:R-:W-:-:S05]  /*3e70*/  UMOV UR8, 0x40 ;  /* 0x0000004000087882 */ /* 0x000fca0000000000 */
[----:B------:R-:W-:Y:S01]  /*3e80*/  UVIRTCOUNT.DEALLOC.SMPOOL 0x80 ;  /* 0x000000800000784c */ /* 0x000fe20000000000 */
[----:B------:R-:W-:Y:S02]  /*3e90*/  UISETP.NE.AND UP0, UPT, UR5, URZ, UPT ;  /* 0x000000ff0500728c */ /* 0x000fe4000bf05270 */
[----:B-1----:R-:W-:-:S09]  /*3ea0*/  ULEA UR6, UR6, UR8, 0x18 ;  /* 0x0000000806067291 */ /* 0x002fd2000f8ec0ff */
[----:B------:R1:W-:Y:S01]  /*3eb0*/  @P0 STS.U8 [UR6+0x1c], R0 ;  /* 0x00001c00ff000988 */ /* 0x0003e20008000006 */
[----:B------:R-:W-:Y:S05]  /*3ec0*/  BRA.U UP0, `(.L_x_75) ;  /* 0x0000000100a07547 */ /* 0x000fea000b800000 */
[----:B------:R-:W-:Y:S01]  /*3ed0*/  UIADD3 UR5, UPT, UPT, UR7, 0xd0, URZ ;  /* 0x000000d007057890 */ /* 0x000fe2000fffe0ff */
[----:B------:R-:W-:-:S03]  /*3ee0*/  SHF.L.U32 R2, R9, 0x1f, RZ ;  /* 0x0000001f09027819 */ /* 0x000fc600000006ff */
[----:B------:R-:W-:-:S09]  /*3ef0*/  ULEA UR8, UR19, UR5, 0x3 ;  /* 0x0000000513087291 */ /* 0x000fd2000f8e18ff */
[----:B------:R-:W2:Y:S02]  /*3f00*/  SYNCS.PHASECHK.TRANS64.TRYWAIT P0, [UR8], R2 ;  /* 0x00000002ff0075a7 */ /* 0x000ea40008001108 */
[----:B--2---:R-:W-:Y:S05]  /*3f10*/  @!P0 BRA `(.L_x_76) ;  /* 0x0000005c00a48947 */ /* 0x004fea0003800000 */
.L_x_172:
        /* <DEDUP_REMOVED lines=9> */
.L_x_174:
        /* <DEDUP_REMOVED lines=9> */
.L_x_176:
[----:B------:R-:W-:-:S04]  /*4040*/  UIADD3 UR9, UPT, UPT, UR9, 0x1, URZ ;  /* 0x0000000109097890 */ /* 0x000fc8000fffe0ff */
[----:B------:R-:W-:-:S04]  /*4050*/  UISETP.NE.AND UP1, UPT, UR9, 0x4, UPT ;  /* 0x000000040900788c */ /* 0x000fc8000bf25270 */
[----:B------:R-:W-:Y:S02]  /*4060*/  USEL UR8, URZ, 0x1, UP1 ;  /* 0x00000001ff087887 */ /* 0x000fe40008800000 */
[----:B------:R-:W-:-:S04]  /*4070*/  USEL UR9, UR9, URZ, UP1 ;  /* 0x000000ff09097287 */ /* 0x000fc80008800000 */
[----:B------:R-:W-:Y:S01]  /*4080*/  ULEA UR9, UR9, UR5, 0x3 ;  /* 0x0000000509097291 */ /* 0x000fe2000f8e18ff */
[----:B------:R-:W-:-:S04]  /*4090*/  LOP3.LUT R2, R2, UR8, RZ, 0x3c, !PT ;  /* 0x0000000802027c12 */ /* 0x000fc8000f8e3cff */
[----:B------:R-:W-:Y:S01]  /*40a0*/  SHF.L.U32 R2, R2, 0x1f, RZ ;  /* 0x0000001f02027819 */ /* 0x000fe200000006ff */
[----:B-1----:R-:W-:-:S04]  /*40b0*/  IMAD.U32 R0, RZ, RZ, UR9 ;  /* 0x00000009ff007e24 */ /* 0x002fc8000f8e00ff */
[----:B------:R1:W2:Y:S03]  /*40c0*/  SYNCS.PHASECHK.TRANS64.TRYWAIT P0, [R0+URZ], R2 ;  /* 0x00000002000075a7 */ /* 0x0002a600080011ff */
[----:B--2---:R-:W-:Y:S05]  /*40d0*/  @!P0 NANOSLEEP.SYNCS 0x989680 ;  /* 0x009896800000895d */ /* 0x004fea0003900000 */
[----:B------:R-:W2:Y:S02]  /*40e0*/  @!P0 SYNCS.PHASECHK.TRANS64 P0, [R0+URZ], R2 ;  /* 0x00000002000085a7 */ /* 0x000ea400080010ff */
[----:B--2---:R-:W-:Y:S05]  /*40f0*/  @P0 BRA `(.L_x_79) ;  /* 0x0000000000200947 */ /* 0x004fea0003800000 */
.L_x_80:
[----:B--2---:R2:W4:Y:S02]  /*4100*/  SYNCS.PHASECHK.TRANS64.TRYWAIT P0, [R0+URZ], R2 ;  /* 0x00000002000075a7 */ /* 0x00452400080011ff */
[----:B----4-:R-:W-:Y:S05]  /*4110*/  @!P0 NANOSLEEP.SYNCS 0x989680 ;  /* 0x009896800000895d */ /* 0x010fea0003900000 */
[----:B------:R-:W4:Y:S02]  /*4120*/  @!P0 SYNCS.PHASECHK.TRANS64 P0, [R0+URZ], R2 ;  /* 0x00000002000085a7 */ /* 0x000f2400080010ff */
[----:B----4-:R-:W-:Y:S05]  /*4130*/  @!P0 BRA `(.L_x_80) ;  /* 0xfffffffc00f08947 */ /* 0x010fea000383ffff */
[----:B------:R-:W-:Y:S05]  /*4140*/  BRA `(.L_x_79) ;  /* 0x00000000000c7947 */ /* 0x000fea0003800000 */
.L_x_75:
[----:B------:R-:W-:-:S04]  /*4150*/  UIADD3 UR5, UPT, UPT, UR7, 0x110, URZ ;  /* 0x0000011007057890 */ /* 0x000fc8000fffe0ff */
[----:B------:R-:W-:-:S09]  /*4160*/  UPRMT UR5, UR4, 0x654, UR5 ;  /* 0x0000065404057896 */ /* 0x000fd20008000005 */
[----:B------:R-:W-:Y:S03]  /*4170*/  SYNCS.ARRIVE.TRANS64.RED.A1T0 RZ, [UR5], RZ ;  /* 0x000000ffffff79a7 */ /* 0x000fe60008100405 */
.L_x_79:
[----:B-12---:R-:W-:Y:S01]  /*4180*/  SHF.L.U32 R2, RZ, 0x1f, RZ ;  /* 0x0000001fff027819 */ /* 0x006fe200000006ff */
[----:B------:R-:W-:Y:S01]  /*4190*/  UIADD3 UR5, UPT, UPT, UR7, 0x110, URZ ;  /* 0x0000011007057890 */ /* 0x000fe2000fffe0ff */
[----:B------:R-:W-:Y:S02]  /*41a0*/  PLOP3.LUT P0, PT, PT, PT, UP0, 0x80, 0x8 ;  /* 0x000000000008781c */ /* 0x000fe40003f0f008 */
[----:B------:R-:W1:Y:S02]  /*41b0*/  SYNCS.PHASECHK.TRANS64.TRYWAIT P1, [UR7+0x110], R2 ;  /* 0x00011002ff0075a7 */ /* 0x000e640008021107 */
[----:B-1----:R-:W-:Y:S09]  /*41c0*/  @!P1 BRA `(.L_x_81) ;  /* 0x0000005c00409947 */ /* 0x002ff20003800000 */
.L_x_178:
[----:B------:R-:W-:Y:S01]  /*41d0*/  @!UP0 UPRMT UR5, UR4, 0x654, UR5 ;  /* 0x0000065404058896 */ /* 0x000fe20008000005 */
[----:B------:R-:W-:Y:S02]  /*41e0*/  UMOV UR8, 0xffff ;  /* 0x0000ffff00087882 */ /* 0x000fe40000000000 */
[----:B------:R-:W-:-:S06]  /*41f0*/  UMOV UR4, 0x1 ;  /* 0x0000000100047882 */ /* 0x000fcc0000000000 */
[----:B------:R-:W-:Y:S01]  /*4200*/  @!P0 SYNCS.ARRIVE.TRANS64.RED.A1T0 RZ, [UR5], RZ ;  /* 0x000000ffffff89a7 */ /* 0x000fe20008100405 */
[----:B------:R-:W-:Y:S01]  /*4210*/  NOP ;  /* 0x0000000000007918 */ /* 0x000fe20000000000 */
[----:B-1----:R-:W1:Y:S01]  /*4220*/  LDS R0, [UR6+0x14] ;  /* 0x00001406ff007984 */ /* 0x002e620008000800 */
[----:B------:R-:W-:-:S04]  /*4230*/  ULOP3.LUT UR5, UR21, 0xffff, URZ, 0xc0, !UPT ;  /* 0x0000ffff15057892 */ /* 0x000fc8000f8ec0ff */
[----:B------:R-:W-:-:S04]  /*4240*/  USHF.R.U32.HI UR5, URZ, 0x5, UR5 ;  /* 0x00000005ff057899 */ /* 0x000fc80008011605 */
[----:B------:R-:W-:Y:S02]  /*4250*/  USHF.L.U32 UR8, UR8, UR5, URZ ;  /* 0x0000000508087299 */ /* 0x000fe400080006ff */
[----:B------:R-:W-:-:S04]  /*4260*/  USHF.L.U32 UR4, UR4, UR5, URZ ;  /* 0x0000000504047299 */ /* 0x000fc800080006ff */
[----:B-1----:R-:W-:-:S04]  /*4270*/  LOP3.LUT R0, R0, UR8, RZ, 0xc0, !PT ;  /* 0x0000000800007c12 */ /* 0x002fc8000f8ec0ff */
[----:B------:R-:W-:-:S13]  /*4280*/  ISETP.NE.AND P0, PT, R0, UR8, PT ;  /* 0x0000000800007c0c */ /* 0x000fda000bf05270 */
[----:B------:R-:W-:Y:S05]  /*4290*/  @P0 BRA `(.L_x_82) ;  /* 0x0000000000580947 */ /* 0x000fea0003800000 */
[----:B------:R-:W1:Y:S02]  /*42a0*/  LDS R0, [UR6+0x18] ;  /* 0x00001806ff007984 */ /* 0x000e640008000800 */
[----:B-1----:R-:W-:-:S04]  /*42b0*/  LOP3.LUT R0, R0, UR4, RZ, 0xc0, !PT ;  /* 0x0000000400007c12 */ /* 0x002fc8000f8ec0ff */
[----:B------:R-:W-:-:S13]  /*42c0*/  ISETP.NE.AND P0, PT, R0, UR4, PT ;  /* 0x0000000400007c0c */ /* 0x000fda000bf05270 */
[----:B------:R-:W-:Y:S05]  /*42d0*/  @P0 BRA `(.L_x_83) ;  /* 0x00000000003c0947 */ /* 0x000fea0003800000 */
[----:B------:R-:W1:Y:S01]  /*42e0*/  S2R R2, SR_LANEID ;  /* 0x0000000000027919 */ /* 0x000e620000000000 */
[----:B------:R-:W-:Y:S01]  /*42f0*/  ULOP3.LUT UR8, URZ, UR8, URZ, 0x33, !UPT ;  /* 0x00000008ff087292 */ /* 0x000fe2000f8e33ff */
[----:B------:R-:W-:Y:S02]  /*4300*/  VOTEU.ANY UR7, UPT, PT ;  /* 0x0000000000077886 */ /* 0x000fe400038e0100 */
[----:B------:R-:W-:-:S03]  /*4310*/  UFLO.U32 UR7, UR7 ;  /* 0x00000007000772bd */ /* 0x000fc600080e0000 */
[----:B------:R-:W-:-:S04]  /*4320*/  IMAD.U32 R0, RZ, RZ, UR8 ;  /* 0x00000008ff007e24 */ /* 0x000fc8000f8e00ff */
[----:B------:R2:W4:Y:S02]  /*4330*/  REDUX UR5, R0 ;  /* 0x00000000000573c4 */ /* 0x0005240000000000 */
[----:B------:R1:W-:Y:S02]  /*4340*/  UTCATOMSWS.AND URZ, UR8 ;  /* 0x0000000800ff79e3 */ /* 0x0003e40008000000 */
[----:B-1----:R-:W-:Y:S02]  /*4350*/  ISETP.EQ.U32.AND P0, PT, R2, UR7, PT ;  /* 0x0000000702007c0c */ /* 0x002fe4000bf02070 */
[----:B--2---:R-:W-:Y:S02]  /*4360*/  LOP3.LUT R0, RZ, UR4, RZ, 0x33, !PT ;  /* 0x00000004ff007c12 */ /* 0x004fe4000f8e33ff */
[----:B----4-:R-:W-:Y:S02]  /*4370*/  MOV R2, UR5 ;  /* 0x0000000500027c02 */ /* 0x010fe40008000f00 */
[----:B------:R-:W1:Y:S07]  /*4380*/  REDUX UR4, R0 ;  /* 0x00000000000473c4 */ /* 0x000e6e0000000000 */
[----:B------:R2:W-:Y:S01]  /*4390*/  @P0 ATOMS.AND RZ, [UR6+0x14], R2 ;  /* 0x00001402ffff098c */ /* 0x0005e2000a800006 */
[----:B-1----:R-:W-:-:S05]  /*43a0*/  IMAD.U32 R0, RZ, RZ, UR4 ;  /* 0x00000004ff007e24 */ /* 0x002fca000f8e00ff */
[----:B------:R2:W-:Y:S01]  /*43b0*/  @P0 ATOMS.AND RZ, [UR6+0x18], R0 ;  /* 0x00001800ffff098c */ /* 0x0005e2000a800006 */
[----:B------:R-:W-:Y:S05]  /*43c0*/  BRA `(.L_x_84) ;  /* 0x0000000000147947 */ /* 0x000fea0003800000 */
.L_x_83:
[----:B------:R-:W-:Y:S02]  /*43d0*/  MOV R2, 0x43f0 ;  /* 0x000043f000027802 */ /* 0x000fe40000000f00 */
[----:B---3-5:R-:W-:Y:S05]  /*43e0*/  CALL.REL.NOINC `($__internal_0_$__cuda_sm10x_tcgen05_guardrail_trap_col_being_dealloced_not_returned_by_alloc) ;  /* 0x0000006000207944 */ /* 0x028fea0003c00000 */
[----:B------:R-:W-:Y:S05]  /*43f0*/  BRA `(.L_x_84) ;  /* 0x0000000000087947 */ /* 0x000fea0003800000 */
.L_x_82:
[----:B------:R-:W-:Y:S02]  /*4400*/  MOV R2, 0x4420 ;  /* 0x0000442000027802 */ /* 0x000fe40000000f00 */
[----:B---3-5:R-:W-:Y:S05]  /*4410*/  CALL.REL.NOINC `($__internal_2_$__cuda_sm10x_tcgen05_guardrail_trap_unallocated_columns_being_dealloced) ;  /* 0x00000060002c7944 */ /* 0x028fea0003c00000 */
.L_x_84:
[----:B------:R-:W-:Y:S01]  /*4420*/  NOP ;  /* 0x0000000000007918 */ /* 0x000fe20000000000 */
[----:B------:R-:W-:Y:S05]  /*4430*/  EXIT ;  /* 0x000000000000794d */ /* 0x000fea0003800000 */
.L_x_55:
[----:B------:R-:W-:-:S09]  /*4440*/  UISETP.NE.OR UP5, UPT, UR10, 0x3, !UP5 ;  /* 0x000000030a00788c */ /* 0x000fd2000efa5670 */
[----:B------:R-:W-:Y:S05]  /*4450*/  BRA.U UP5, `(.L_x_85) ;  /* 0x0000001105087547 */ /* 0x000fea000b800000 */
[----:B------:R-:W1:Y:S01]  /*4460*/  LDC R0, c[0x0][0xb30] ;  /* 0x0002cc00ff007b82 */ /* 0x000e620000000800 */
[----:B------:R-:W2:Y:S01]  /*4470*/  LDCU.64 UR8, c[0x0][0x888] ;  /* 0x00011100ff0877ac */ /* 0x000ea20008000a00 */
[----:B------:R-:W-:Y:S02]  /*4480*/  HFMA2 R27, -RZ, RZ, 0, 0 ;  /* 0x00000000ff1b7431 */ /* 0x000fe400000001ff */
[----:B------:R-:W-:Y:S01]  /*4490*/  IMAD.MOV.U32 R29, RZ, RZ, 0x1 ;  /* 0x00000001ff1d7424 */ /* 0x000fe200078e00ff */
[----:B------:R-:W-:Y:S01]  /*44a0*/  MOV R25, 0x2000 ;  /* 0x0000200000197802 */ /* 0x000fe20000000f00 */
[----:B------:R-:W3:Y:S01]  /*44b0*/  LDCU.64 UR4, c[0x0][0x890] ;  /* 0x00011200ff0477ac */ /* 0x000ee20008000a00 */
[----:B------:R-:W-:Y:S01]  /*44c0*/  IMAD.MOV.U32 R28, RZ, RZ, RZ ;  /* 0x000000ffff1c7224 */ /* 0x000fe200078e00ff */
[----:B------:R-:W4:Y:S01]  /*44d0*/  LDC R24, c[0x0][0x370] ;  /* 0x0000dc00ff187b82 */ /* 0x000f220000000800 */
[----:B------:R-:W-:Y:S01]  /*44e0*/  UMOV UR6, 0x400 ;  /* 0x0000040000067882 */ /* 0x000fe20000000000 */
[----:B------:R-:W-:-:S02]  /*44f0*/  UPLOP3.LUT UP1, UPT, UPT, UPT, UPT, 0x40, 0x4 ;  /* 0x000000000004789c */ /* 0x000fc40003f2e870 */
[----:B------:R-:W-:-:S04]  /*4500*/  ULEA UR6, UR37, UR6, 0x18 ;  /* 0x0000000625067291 */ /* 0x000fc8000f8ec0ff */
[----:B------:R-:W4:Y:S01]  /*4510*/  LDC R3, c[0x0][0xb0c] ;  /* 0x0002c300ff037b82 */ /* 0x000f220000000800 */
[----:B------:R-:W-:Y:S02]  /*4520*/  UIADD3 UR13, UPT, UPT, UR6, 0x58, URZ ;  /* 0x00000058060d7890 */ /* 0x000fe4000fffe0ff */
[----:B--2---:R-:W-:Y:S02]  /*4530*/  UISETP.NE.U32.AND UP2, UPT, UR8, URZ, UPT ;  /* 0x000000ff0800728c */ /* 0x004fe4000bf45070 */
[----:B------:R-:W-:Y:S02]  /*4540*/  UIADD3 UR33, UPT, UPT, UR6, 0x40, URZ ;  /* 0x0000004006217890 */ /* 0x000fe4000fffe0ff */
[----:B---3--:R-:W-:Y:S01]  /*4550*/  UISETP.NE.U32.AND UP3, UPT, UR4, URZ, UPT ;  /* 0x000000ff0400728c */ /* 0x008fe2000bf65070 */
[----:B------:R-:W2:Y:S01]  /*4560*/  LDC R18, c[0x0][0xb20] ;  /* 0x0002c800ff127b82 */ /* 0x000ea20000000800 */
[----:B-1----:R-:W-:Y:S01]  /*4570*/  ISETP.NE.AND P1, PT, R0, 0x1, PT ;  /* 0x000000010000780c */ /* 0x002fe20003f25270 */
[----:B------:R-:W-:-:S02]  /*4580*/  UISETP.NE.AND.EX UP2, UPT, UR9, URZ, UPT, UP2 ;  /* 0x000000ff0900728c */ /* 0x000fc4000bf45320 */
[----:B------:R-:W-:Y:S02]  /*4590*/  UIADD3 UR25, UPT, UPT, UR6, 0x48, URZ ;  /* 0x0000004806197890 */ /* 0x000fe4000fffe0ff */
[----:B------:R-:W-:Y:S02]  /*45a0*/  UIADD3 UR17, UPT, UPT, UR6, 0x50, URZ ;  /* 0x0000005006117890 */ /* 0x000fe4000fffe0ff */
[----:B------:R-:W1:Y:S01]  /*45b0*/  LDC.64 R30, c[0x0][0x348] ;  /* 0x0000d200ff1e7b82 */ /* 0x000e620000000a00 */
[----:B------:R-:W-:Y:S02]  /*45c0*/  UPRMT UR13, UR37, 0x654, UR13 ;  /* 0x00000654250d7896 */ /* 0x000fe4000800000d */
[----:B------:R-:W-:-:S05]  /*45d0*/  UISETP.NE.AND.EX UP3, UPT, UR5, URZ, UPT, UP3 ;  /* 0x000000ff0500728c */ /* 0x000fca000bf65330 */
[----:B------:R-:W3:Y:S08]  /*45e0*/  LDC.64 R16, c[0x0][0xb10] ;  /* 0x0002c400ff107b82 */ /* 0x000ef00000000a00 */
[----:B------:R-:W1:Y:S08]  /*45f0*/  LDC.64 R6, c[0x0][0xb18] ;  /* 0x0002c600ff067b82 */ /* 0x000e700000000a00 */
[----:B------:R-:W1:Y:S08]  /*4600*/  LDC.64 R4, c[0x0][0xb28] ;  /* 0x0002ca00ff047b82 */ /* 0x000e700000000a00 */
[----:B--2-4-:R-:W1:Y:S02]  /*4610*/  LDC R19, c[0x0][0x374] ;  /* 0x0000dd00ff137b82 */ /* 0x014e640000000800 */
.L_x_96:
[C---:B------:R-:W-:Y:S02]  /*4620*/  LEA R0, R28.reuse, UR6, 0x3 ;  /* 0x000000061c007c11 */ /* 0x040fe4000f8e18ff */
[----:B------:R-:W-:Y:S02]  /*4630*/  SHF.L.U32 R2, R27, 0x1f, RZ ;  /* 0x0000001f1b027819 */ /* 0x000fe400000006ff */
[----:B------:R-:W-:Y:S02]  /*4640*/  LEA R20, R28, UR6, 0x4 ;  /* 0x000000061c147c11 */ /* 0x000fe4000f8e20ff */
[----:B--2---:R-:W2:Y:S02]  /*4650*/  SYNCS.PHASECHK.TRANS64.TRYWAIT P0, [R0+URZ+0x90], R2 ;  /* 0x00009002000075a7 */ /* 0x004ea400080011ff */
[----:B--2---:R-:W-:Y:S05]  /*4660*/  @!P0 BRA `(.L_x_86) ;  /* 0x0000005800308947 */ /* 0x004fea0003800000 */
.L_x_179:
[----:B------:R-:W-:Y:S01]  /*4670*/  ISETP.GE.AND P0, PT, R40, 0x1, PT ;  /* 0x000000012800780c */ /* 0x000fe20003f06270 */
[----:B------:R-:W4:Y:S01]  /*4680*/  LDS.128 R20, [R20+0x120] ;  /* 0x0001200014147984 */ /* 0x000f220000000c00 */
[----:B--2---:R-:W-:Y:S01]  /*4690*/  VIADD R0, R0, 0xa0 ;  /* 0x000000a000007836 */ /* 0x004fe20000000000 */
[----:B------:R-:W-:Y:S01]  /*46a0*/  @!PT LDS RZ, [RZ] ;  /* 0x00000000fffff984 */ /* 0x000fe20000000800 */
[----:B------:R-:W-:Y:S01]  /*46b0*/  @!PT LDS RZ, [RZ] ;  /* 0x00000000fffff984 */ /* 0x000fe20000000800 */
[----:B------:R-:W-:Y:S01]  /*46c0*/  @!PT LDS RZ, [RZ] ;  /* 0x00000000fffff984 */ /* 0x000fe20000000800 */
[----:B------:R-:W-:Y:S01]  /*46d0*/  @!PT LDS RZ, [RZ] ;  /* 0x00000000fffff984 */ /* 0x000fe20000000800 */
[----:B------:R2:W-:Y:S06]  /*46e0*/  MEMBAR.ALL.CTA ;  /* 0x0000000000007992 */ /* 0x0005ec0000008000 */
[----:B--2---:R-:W2:Y:S01]  /*46f0*/  FENCE.VIEW.ASYNC.S ;  /* 0x00000000000073c6 */ /* 0x004ea20000000000 */
[----:B------:R-:W-:Y:S04]  /*4700*/  PRMT R0, RZ, 0x654, R0 ;  /* 0x00000654ff007816 */ /* 0x000fe80000000000 */
[----:B--2---:R2:W-:Y:S01]  /*4710*/  SYNCS.ARRIVE.TRANS64.RED.A1T0 RZ, [R0+URZ], RZ ;  /* 0x000000ff00ff79a7 */ /* 0x0045e200081004ff */
[----:B----4-:R-:W-:Y:S11]  /*4720*/  LOP3.LUT P3, RZ, R22, 0x1, RZ, 0xc0, !PT ;  /* 0x0000000116ff7812 */ /* 0x010ff6000786c0ff */
[----:B------:R-:W-:Y:S02]  /*4730*/  @!UPT UIADD3 URZ, UPT, UPT, URZ, URZ, URZ ;  /* 0x000000fffffff290 */ /* 0x000fe4000fffe0ff */
[----:B------:R-:W-:Y:S02]  /*4740*/  @P3 MOV R11, R20 ;  /* 0x00000014000b3202 */ /* 0x000fe40000000f00 */
[----:B------:R-:W-:Y:S01]  /*4750*/  @P3 LOP3.LUT R10, R21, 0xffff, RZ, 0xc0, !PT ;  /* 0x0000ffff150a3812 */ /* 0x000fe200078ec0ff */
[----:B--2---:R-:W-:Y:S06]  /*4760*/  @!P0 BRA `(.L_x_87) ;  /* 0x0000000000a48947 */ /* 0x004fec0003800000 */
[-C--:B-1----:R-:W-:Y:S01]  /*4770*/  IMAD.HI.U32 R0, R19, R7.reuse, RZ ;  /* 0x0000000713007227 */ /* 0x082fe200078e00ff */
[----:B------:R-:W-:Y:S02]  /*4780*/  ISETP.NE.AND P0, PT, R6, 0x1, PT ;  /* 0x000000010600780c */ /* 0x000fe40003f05270 */
[----:B------:R-:W-:Y:S01]  /*4790*/  ISETP.NE.AND P2, PT, R40, 0x1, PT ;  /* 0x000000012800780c */ /* 0x000fe20003f45270 */
[----:B---3--:R-:W-:Y:S01]  /*47a0*/  IMAD.HI.U32 R9, R24, R16, RZ ;  /* 0x0000001018097227 */ /* 0x008fe200078e00ff */
[----:B------:R-:W-:Y:S02]  /*47b0*/  SHF.R.U32.HI R0, RZ, R18, R0 ;  /* 0x00000012ff007219 */ /* 0x000fe40000011600 */
[----:B------:R-:W-:Y:S01]  /*47c0*/  ISETP.NE.AND P4, PT, R3, 0x1, PT ;  /* 0x000000010300780c */ /* 0x000fe20003f85270 */
[----:B------:R-:W-:Y:S01]  /*47d0*/  IMAD.HI.U32 R13, R10, R7, RZ ;  /* 0x000000070a0d7227 */ /* 0x000fe200078e00ff */
[----:B------:R-:W-:Y:S02]  /*47e0*/  SHF.R.U32.HI R9, RZ, R17, R9 ;  /* 0x00000011ff097219 */ /* 0x000fe40000011609 */
[----:B------:R-:W-:Y:S01]  /*47f0*/  SEL R0, R19, R0, !P0 ;  /* 0x0000000013007207 */ /* 0x000fe20004000000 */
[----:B------:R-:W-:Y:S01]  /*4800*/  IMAD.HI.U32 R12, R11, R16, RZ ;  /* 0x000000100b0c7227 */ /* 0x000fe200078e00ff */
[----:B------:R-:W-:Y:S03]  /*4810*/  SEL R9, R24, R9, !P4 ;  /* 0x0000000918097207 */ /* 0x000fe60006000000 */
[-C--:B------:R-:W-:Y:S01]  /*4820*/  IMAD.HI.U32 R8, R0, R4.reuse, RZ ;  /* 0x0000000400087227 */ /* 0x080fe200078e00ff */
[----:B------:R-:W-:Y:S03]  /*4830*/  SHF.R.U32.HI R12, RZ, R17, R12 ;  /* 0x00000011ff0c7219 */ /* 0x000fe6000001160c */
[----:B------:R-:W-:Y:S01]  /*4840*/  IMAD.HI.U32 R2, R9, R4, RZ ;  /* 0x0000000409027227 */ /* 0x000fe200078e00ff */
[-C--:B------:R-:W-:Y:S02]  /*4850*/  @P2 SHF.R.U32.HI R0, RZ, R5.reuse, R8 ;  /* 0x00000005ff002219 */ /* 0x080fe40000011608 */
[----:B------:R-:W-:Y:S02]  /*4860*/  SHF.R.U32.HI R8, RZ, R18, R13 ;  /* 0x00000012ff087219 */ /* 0x000fe4000001160d */
[----:B------:R-:W-:Y:S01]  /*4870*/  @P2 SHF.R.U32.HI R9, RZ, R5, R2 ;  /* 0x00000005ff092219 */ /* 0x000fe20000011602 */
[----:B------:R-:W-:Y:S01]  /*4880*/  IMAD R0, R40, R0, RZ ;  /* 0x0000000028007224 */ /* 0x000fe200078e02ff */
[----:B------:R-:W-:Y:S02]  /*4890*/  SEL R8, R10, R8, !P0 ;  /* 0x000000080a087207 */ /* 0x000fe40004000000 */
[----:B------:R-:W-:Y:S01]  /*48a0*/  SEL R2, R11, R12, !P4 ;  /* 0x0000000c0b027207 */ /* 0x000fe20006000000 */
[----:B------:R-:W-:Y:S01]  /*48b0*/  IMAD R12, R40, R9, RZ ;  /* 0x00000009280c7224 */ /* 0x000fe200078e02ff */
[C---:B------:R-:W-:Y:S01]  /*48c0*/  ISETP.GE.AND P0, PT, R8.reuse, R0, PT ;  /* 0x000000000800720c */ /* 0x040fe20003f06270 */
[----:B------:R-:W-:Y:S03]  /*48d0*/  IMAD.HI.U32 R0, R8, R4, RZ ;  /* 0x0000000408007227 */ /* 0x000fe600078e00ff */
[----:B------:R-:W-:Y:S02]  /*48e0*/  ISETP.GE.OR P0, PT, R2, R12, P0 ;  /* 0x0000000c0200720c */ /* 0x000fe40000706670 */
[-C--:B------:R-:W-:Y:S04]  /*48f0*/  SHF.R.U32.HI R0, RZ, R5.reuse, R0 ;  /* 0x00000005ff007219 */ /* 0x080fe80000011600 */
[----:B------:R-:W-:Y:S05]  /*4900*/  SEL R13, R8, R0, !P2 ;  /* 0x00000000080d7207 */ /* 0x000fea0005000000 */
[----:B------:R-:W-:Y:S02]  /*4910*/  IMAD.MOV R12, RZ, RZ, -R13 ;  /* 0x000000ffff0c7224 */ /* 0x000fe400078e0a0d */
[----:B------:R-:W-:Y:S04]  /*4920*/  @!P0 IMAD.HI.U32 R0, R2, R4, RZ ;  /* 0x0000000402008227 */ /* 0x000fe800078e00ff */
[----:B------:R-:W-:Y:S01]  /*4930*/  IMAD R12, R40, R12, R8 ;  /* 0x0000000c280c7224 */ /* 0x000fe200078e0208 */
[----:B------:R-:W-:Y:S04]  /*4940*/  @!P0 SHF.R.U32.HI R0, RZ, R5, R0 ;  /* 0x00000005ff008219 */ /* 0x000fe80000011600 */
[----:B------:R-:W-:Y:S04]  /*4950*/  @!P0 SEL R0, R2, R0, !P2 ;  /* 0x0000000002008207 */ /* 0x000fe80005000000 */
[----:B------:R-:W-:Y:S01]  /*4960*/  @!P0 IADD3 R13, PT, PT, R13, -R0, RZ ;  /* 0x800000000d0d8210 */ /* 0x000fe20007ffe0ff */
[----:B------:R-:W-:Y:S01]  /*4970*/  @!P0 IMAD R0, R9, R12, R0 ;  /* 0x0000000c09008224 */ /* 0x000fe200078e0200 */
[----:B------:R-:W-:Y:S01]  /*4980*/  IADD3 R9, PT, PT, -R8, RZ, RZ ;  /* 0x000000ff08097210 */ /* 0x000fe20007ffe1ff */
[--C-:B------:R-:W-:Y:S02]  /*4990*/  IMAD.MOV R12, RZ, RZ, -R2.reuse ;  /* 0x000000ffff0c7224 */ /* 0x100fe400078e0a02 */
[----:B------:R-:W-:Y:S02]  /*49a0*/  @!P0 IMAD R8, R13, R40, R2 ;  /* 0x000000280d088224 */ /* 0x000fe400078e0202 */
[----:B------:R-:W-:Y:S02]  /*49b0*/  @!P0 IMAD.MOV.U32 R2, RZ, RZ, R0 ;  /* 0x000000ffff028224 */ /* 0x000fe400078e0000 */
[----:B------:R-:W-:Y:S02]  /*49c0*/  IMAD R11, R3, R12, R11 ;  /* 0x0000000c030b7224 */ /* 0x000fe400078e020b */
[----:B------:R-:W-:Y:S02]  /*49d0*/  IMAD R10, R6, R9, R10 ;  /* 0x00000009060a7224 */ /* 0x000fe400078e020a */
[----:B------:R-:W-:Y:S02]  /*49e0*/  IMAD R11, R2, R3, R11 ;  /* 0x00000003020b7224 */ /* 0x000fe400078e020b */
[----:B------:R-:W-:Y:S02]  /*49f0*/  IMAD R10, R8, R6, R10 ;  /* 0x00000006080a7224 */ /* 0x000fe400078e020a */
.L_x_87:
[----:B------:R-:W-:Y:S05]  /*4a00*/  BRA.U UP1, `(.L_x_88) ;  /* 0x0000000101107547 */ /* 0x000fea000b800000 */
[----:B------:R-:W-:Y:S04]  /*4a10*/  MOV R2, UR7 ;  /* 0x0000000700027c02 */ /* 0x000fe80008000f00 */
[----:B------:R-:W-:Y:S04]  /*4a20*/  SHF.L.U32 R2, R2, 0x1f, RZ ;  /* 0x0000001f02027819 */ /* 0x000fe800000006ff */
[----:B------:R-:W2:Y:S02]  /*4a30*/  SYNCS.PHASECHK.TRANS64.TRYWAIT P0, [UR6+0x88], R2 ;  /* 0x00008802ff0075a7 */ /* 0x000ea40008001106 */
[----:B--2---:R-:W-:Y:S05]  /*4a40*/  @!P0 BRA `(.L_x_89) ;  /* 0x00000054004c8947 */ /* 0x004fea0003800000 */
.L_x_88:
[----:B------:R-:W-:Y:S02]  /*4a50*/  R2UR UR35, R14 ;  /* 0x000000000e2372ca */ /* 0x000fe400000e0000 */
[----:B------:R-:W-:Y:S02]  /*4a60*/  R2UR UR34, R15 ;  /* 0x000000000f2272ca */ /* 0x000fe400000e0000 */
[----:B------:R-:W-:Y:S02]  /*4a70*/  ISETP.NE.U32.AND P2, PT, RZ, UR4, PT ;  /* 0x00000004ff007c0c */ /* 0x000fe4000bf45070 */
[----:B------:R-:W-:Y:S02]  /*4a80*/  SHF.L.U32 R14, R29, 0x1f, RZ ;  /* 0x0000001f1d0e7819 */ /* 0x000fe400000006ff */
[----:B------:R-:W-:Y:S05]  /*4a90*/  ISETP.NE.AND.EX P2, PT, RZ, UR5, PT, P2 ;  /* 0x00000005ff007c0c */ /* 0x000fea000bf45320 */
[----:B------:R-:W-:Y:S02]  /*4aa0*/  USHF.L.U32 UR35, UR35, 0x7, URZ ;  /* 0x0000000723237899 */ /* 0x000fe400080006ff */
[----:B------:R-:W-:Y:S01]  /*4ab0*/  USHF.L.U32 UR34, UR34, 0x7, URZ ;  /* 0x0000000722227899 */ /* 0x000fe200080006ff */
[----:B------:R-:W-:Y:S11]  /*4ac0*/  BRA.U !UP3, `(.L_x_90) ;  /* 0x000000010b347547 */ /* 0x000ff6000b800000 */
[----:B------:R-:W-:Y:S01]  /*4ad0*/  UPLOP3.LUT UP0, UPT, UPT, UPT, UP2, 0x80, 0x8 ;  /* 0x000000000008789c */ /* 0x000fe20003f0f020 */
[----:B--2---:R-:W-:Y:S02]  /*4ae0*/  HFMA2 R0, -RZ, RZ, 0, 5.9604644775390625e-08 ;  /* 0x00000001ff007431 */ /* 0x004fe400000001ff */
[----:B------:R-:W-:Y:S03]  /*4af0*/  IMAD.MOV.U32 R92, RZ, RZ, 0x1 ;  /* 0x00000001ff5c7424 */ /* 0x000fe600078e00ff */
[----:B------:R-:W-:Y:S05]  /*4b00*/  PLOP3.LUT P0, PT, PT, PT, UP0, 0x80, 0x8 ;  /* 0x000000000008781c */ /* 0x000fea0003f0f008 */
[----:B------:R-:W2:Y:S01]  /*4b10*/  @UP0 LDCU.64 UR10, c[0x0][0x888] ;  /* 0x00011100ff0a07ac */ /* 0x000ea20008000a00 */
[----:B------:R-:W-:Y:S07]  /*4b20*/  @UP0 UIMAD UR8, UR36, UR4, URZ ;  /* 0x00000004240802a4 */ /* 0x000fee000f8e02ff */
[----:B------:R-:W-:Y:S01]  /*4b30*/  @!P0 PRMT R92, R0, 0x7610, R92 ;  /* 0x00007610005c8816 */ /* 0x000fe2000000005c */
[----:B--2---:R-:W-:Y:S03]  /*4b40*/  @UP0 UIMAD.WIDE UR10, UR8, 0x4, UR10 ;  /* 0x00000004080a08a5 */ /* 0x004fe6000f8e020a */
[----:B------:R-:W2:Y:S03]  /*4b50*/  @!UP0 LDCU UR8, c[0x0][0x880] ;  /* 0x00011000ff0887ac */ /* 0x000ea60008000800 */
[----:B------:R-:W-:Y:S01]  /*4b60*/  IMAD.U32 R8, RZ, RZ, UR10 ;  /* 0x0000000aff087e24 */ /* 0x000fe2000f8e00ff */
[----:B------:R-:W-:Y:S05]  /*4b70*/  MOV R9, UR11 ;  /* 0x0000000b00097c02 */ /* 0x000fea0008000f00 */
[----:B-----5:R4:W5:Y:S02]  /*4b80*/  @P0 LDG.E R49, desc[UR46][R8.64] ;  /* 0x0000002e08310981 */ /* 0x020964000c1e1900 */
[----:B--2-4-:R-:W-:Y:S07]  /*4b90*/  @!P0 IMAD.U32 R49, RZ, RZ, UR8 ;  /* 0x00000008ff318e24 */ /* 0x014fee000f8e00ff */
.L_x_90:
[----:B-----5:R-:W-:Y:S01]  /*4ba0*/  @!P2 FSETP.EQ.AND P0, PT, R49, RZ, PT ;  /* 0x000000ff3100a20b */ /* 0x020fe20003f02000 */
[----:B------:R-:W-:Y:S01]  /*4bb0*/  @!UPT UIADD3 URZ, UPT, UPT, URZ, URZ, URZ ;  /* 0x000000fffffff290 */ /* 0x000fe2000fffe0ff */
[----:B------:R-:W-:Y:S11]  /*4bc0*/  @!P2 BRA `(.L_x_91) ;  /* 0x000000000014a947 */ /* 0x000ff60003800000 */
[----:B------:R-:W-:Y:S02]  /*4bd0*/  LOP3.LUT P2, RZ, R92, 0xff, RZ, 0xc0, !PT ;  /* 0x000000ff5cff7812 */ /* 0x000fe4000784c0ff */
[----:B------:R-:W-:Y:S04]  /*4be0*/  PLOP3.LUT P0, PT, PT, PT, UP0, 0x80, 0x8 ;  /* 0x000000000008781c */ /* 0x000fe80003f0f008 */
[----:B------:R-:W-:Y:S07]  /*4bf0*/  PLOP3.LUT P0, PT, P0, PT, PT, 0x8, 0x80 ;  /* 0x000000000080781c */ /* 0x000fee000070e170 */
[----:B------:R-:W-:Y:S11]  /*4c00*/  @P2 FSETP.EQ.AND P0, PT, R49, RZ, PT ;  /* 0x000000ff3100220b */ /* 0x000ff60003f02000 */
[----:B------:R-:W-:Y:S02]  /*4c10*/  @!UPT UIADD3 URZ, UPT, UPT, URZ, URZ, URZ ;  /* 0x000000fffffff290 */ /* 0x000fe4000fffe0ff */
.L_x_91:
[----:B------:R-:W4:Y:S01]  /*4c20*/  SYNCS.PHASECHK.TRANS64.TRYWAIT P2, [UR6+0x60], R14 ;  /* 0x0000600eff0075a7 */ /* 0x000f220008041106 */
[----:B------:R-:W-:Y:S04]  /*4c30*/  ELECT P4, URZ, PT ;  /* 0x0000000000ff782f */ /* 0x000fe80003880000 */
[----:B------:R-:W-:Y:S11]  /*4c40*/  PLOP3.LUT P4, PT, P0, P4, PT, 0xf2, 0x2f ;  /* 0x00000000002f781c */ /* 0x000ff60000789e72 */
[----:B------:R-:W-:Y:S02]  /*4c50*/  @!UPT UIADD3 URZ, UPT, UPT, URZ, URZ, URZ ;  /* 0x000000fffffff290 */ /* 0x000fe4000fffe0ff */
[----:B-1----:R-:W-:Y:S05]  /*4c60*/  @!P4 IADD3 R8, P0, PT, R30, 0x580, RZ ;  /* 0x000005801e08c810 */ /* 0x002fea0007f1e0ff */
[----:B--2---:R-:W-:Y:S01]  /*4c70*/  @!P4 IMAD.X R2, RZ, RZ, R31, P0 ;  /* 0x000000ffff02c224 */ /* 0x004fe200000e061f */
[----:B----4-:R-:W-:Y:S07]  /*4c80*/  @!P2 BRA `(.L_x_92) ;  /* 0x0000005000d4a947 */ /* 0x010fee0003800000 */
.L_x_182:
[----:B------:R-:W-:Y:S01]  /*4c90*/  @!P4 R2UR UR8, R2 ;  /* 0x000000000208c2ca */ /* 0x000fe200000e0000 */
[----:B------:R-:W-:Y:S01]  /*4ca0*/  VOTEU.ALL UP1, P4 ;  /* 0x0000000000ff7886 */ /* 0x000fe20002020000 */
[----:B------:R-:W-:Y:S01]  /*4cb0*/  @!P4 R2UR UR9, R8 ;  /* 0x000000000809c2ca */ /* 0x000fe200000e0000 */
[----:B-1----:R-:W-:Y:S01]  /*4cc0*/  @!P4 IMAD.MOV.U32 R0, RZ, RZ, 0x2000 ;  /* 0x00002000ff00c424 */ /* 0x002fe200078e00ff */
[----:B------:R-:W-:Y:S01]  /*4cd0*/  UMOV UR10, 0x0 ;  /* 0x00000000000a7882 */ /* 0x000fe20000000000 */
[----:B------:R-:W-:Y:S01]  /*4ce0*/  UMOV UR11, 0x10000000 ;  /* 0x10000000000b7882 */ /* 0x000fe20000000000 */
[----:B------:R-:W-:Y:S01]  /*4cf0*/  @!UP1 UIADD3 UR32, UPT, UPT, UR6, 0x200, URZ ;  /* 0x0000020006209890 */ /* 0x000fe2000fffe0ff */
[----:B------:R-:W-:Y:S06]  /*4d00*/  VOTEU.ALL UP1, P4 ;  /* 0x0000000000ff7886 */ /* 0x000fec0002020000 */
[----:B------:R-:W-:Y:S01]  /*4d10*/  IMAD.U32 R9, RZ, RZ, UR8 ;  /* 0x00000008ff097e24 */ /* 0x000fe2000f8e00ff */
[----:B------:R-:W-:Y:S01]  /*4d20*/  UPRMT UR8, UR37, 0x654, UR33 ;  /* 0x0000065425087896 */ /* 0x000fe20008000021 */
[----:B------:R-:W-:Y:S03]  /*4d30*/  IMAD.U32 R8, RZ, RZ, UR9 ;  /* 0x00000009ff087e24 */ /* 0x000fe6000f8e00ff */
[----:B------:R-:W-:Y:S02]  /*4d40*/  @!P4 R2UR UR15, R9 ;  /* 0x00000000090fc2ca */ /* 0x000fe400000e0000 */
[----:B------:R-:W-:Y:S02]  /*4d50*/  @!P4 R2UR UR14, R8 ;  /* 0x00000000080ec2ca */ /* 0x000fe400000e0000 */
[----:B------:R-:W-:Y:S05]  /*4d60*/  @!P4 IADD3 R8, P0, PT, R30, 0x580, RZ ;  /* 0x000005801e08c810 */ /* 0x000fea0007f1e0ff */
[----:B------:R-:W-:Y:S06]  /*4d70*/  @!P4 IMAD.X R2, RZ, RZ, R31, P0 ;  /* 0x000000ffff02c224 */ /* 0x000fec00000e061f */
[----:B------:R1:W-:Y:S01]  /*4d80*/  @!UP1 UTMALDG.3D [UR32], [UR14], desc[UR10] ;  /* 0x00000a200e0095b4 */ /* 0x0003e20008011000 */
[----:B------:R1:W-:Y:S01]  /*4d90*/  @!P4 SYNCS.ARRIVE.TRANS64.RED.A0TR RZ, [UR6+0x40], R0 ;  /* 0x00004000ffffc9a7 */ /* 0x0003e20008300406 */
[----:B------:R-:W-:Y:S01]  /*4da0*/  SYNCS.ARRIVE.TRANS64.RED.A1T0 RZ, [UR8], RZ ;  /* 0x000000ffffff79a7 */ /* 0x000fe20008100408 */
[----:B------:R-:W2:Y:S02]  /*4db0*/  SYNCS.PHASECHK.TRANS64.TRYWAIT P2, [UR6+0x68], R14 ;  /* 0x0000680eff0075a7 */ /* 0x000ea40008041106 */
[----:B-12---:R-:W-:Y:S05]  /*4dc0*/  @!P2 BRA `(.L_x_93) ;  /* 0x00000050009ca947 */ /* 0x006fea0003800000 */
.L_x_184:
[----:B------:R-:W-:Y:S01]  /*4dd0*/  @!P4 R2UR UR8, R2 ;  /* 0x000000000208c2ca */ /* 0x000fe200000e0000 */
[----:B------:R-:W-:Y:S01]  /*4de0*/  VOTEU.ALL UP1, P4 ;  /* 0x0000000000ff7886 */ /* 0x000fe20002020000 */
[----:B------:R-:W-:Y:S01]  /*4df0*/  @!P4 R2UR UR9, R8 ;  /* 0x000000000809c2ca */ /* 0x000fe200000e0000 */
[----:B-1----:R-:W-:Y:S01]  /*4e00*/  @!P4 IMAD.MOV.U32 R0, RZ, RZ, 0x2000 ;  /* 0x00002000ff00c424 */ /* 0x002fe200078e00ff */
[----:B------:R-:W-:Y:S01]  /*4e10*/  UMOV UR10, 0x0 ;  /* 0x00000000000a7882 */ /* 0x000fe20000000000 */
[----:B------:R-:W-:Y:S01]  /*4e20*/  UMOV UR11, 0x10000000 ;  /* 0x10000000000b7882 */ /* 0x000fe20000000000 */
[----:B------:R-:W-:Y:S02]  /*4e30*/  @!UP1 UIADD3 UR26, UPT, UPT, UR34, 0x20, URZ ;  /* 0x00000020221a9890 */ /* 0x000fe4000fffe0ff */
[----:B------:R-:W-:Y:S01]  /*4e40*/  @!UP1 UIADD3 UR24, UPT, UPT, UR6, 0x2200, URZ ;  /* 0x0000220006189890 */ /* 0x000fe2000fffe0ff */
[----:B------:R-:W-:Y:S01]  /*4e50*/  VOTEU.ALL UP1, P4 ;  /* 0x0000000000ff7886 */ /* 0x000fe20002020000 */
[----:B------:R-:W-:Y:S01]  /*4e60*/  UMOV UR27, UR35 ;  /* 0x00000023001b7c82 */ /* 0x000fe20008000000 */
[----:B------:R-:W-:Y:S02]  /*4e70*/  UMOV UR28, UR36 ;  /* 0x00000024001c7c82 */ /* 0x000fe40008000000 */
        /* <DEDUP_REMOVED lines=12> */
.L_x_186:
[----:B------:R-:W2:Y:S01]  /*4f40*/  LDC.64 R12, c[0x0][0xb18] ;  /* 0x0002c600ff0c7b82 */ /* 0x000ea20000000a00 */
[----:B------:R-:W-:Y:S01]  /*4f50*/  @!P4 R2UR UR8, R2 ;  /* 0x000000000208c2ca */ /* 0x000fe200000e0000 */
[----:B------:R-:W-:Y:S01]  /*4f60*/  VOTEU.ALL UP1, P4 ;  /* 0x0000000000ff7886 */ /* 0x000fe20002020000 */
[----:B------:R-:W-:Y:S01]  /*4f70*/  @!P4 R2UR UR9, R8 ;  /* 0x000000000809c2ca */ /* 0x000fe200000e0000 */
[----:B-1----:R-:W-:Y:S01]  /*4f80*/  @!P4 IMAD.MOV.U32 R0, RZ, RZ, 0x2000 ;  /* 0x00002000ff00c424 */ /* 0x002fe200078e00ff */
[----:B------:R-:W-:Y:S03]  /*4f90*/  UMOV UR10, 0x0 ;  /* 0x00000000000a7882 */ /* 0x000fe60000000000 */
[----:B------:R-:W1:Y:S01]  /*4fa0*/  @!P1 LDC R2, c[0x0][0xb0c] ;  /* 0x0002c300ff029b82 */ /* 0x000e620000000800 */
[----:B------:R-:W-:Y:S01]  /*4fb0*/  @!UP1 UIADD3 UR18, UPT, UPT, UR34, 0x40, URZ ;  /* 0x0000004022129890 */ /* 0x000fe2000fffe0ff */
[----:B------:R-:W-:Y:S01]  /*4fc0*/  @P3 SHF.R.U32.HI R26, RZ, 0x10, R21 ;  /* 0x00000010ff1a3819 */ /* 0x000fe20000011615 */
[----:B------:R-:W-:Y:S01]  /*4fd0*/  @!UP1 UIADD3 UR16, UPT, UPT, UR6, 0x4200, URZ ;  /* 0x0000420006109890 */ /* 0x000fe2000fffe0ff */
[----:B------:R-:W-:Y:S01]  /*4fe0*/  VIADD R28, R28, 0x1 ;  /* 0x000000011c1c7836 */ /* 0x000fe20000000000 */
[----:B------:R-:W-:Y:S01]  /*4ff0*/  VOTEU.ALL UP1, P4 ;  /* 0x0000000000ff7886 */ /* 0x000fe20002020000 */
[----:B------:R-:W-:Y:S01]  /*5000*/  UMOV UR11, 0x10000000 ;  /* 0x10000000000b7882 */ /* 0x000fe20000000000 */
[----:B------:R-:W-:Y:S01]  /*5010*/  UMOV UR19, UR35 ;  /* 0x0000002300137c82 */ /* 0x000fe20008000000 */
[----:B------:R-:W-:Y:S01]  /*5020*/  IMAD.U32 R9, RZ, RZ, UR8 ;  /* 0x00000008ff097e24 */ /* 0x000fe2000f8e00ff */
[----:B------:R-:W-:Y:S01]  /*5030*/  UMOV UR20, UR36 ;  /* 0x0000002400147c82 */ /* 0x000fe20008000000 */
[----:B------:R-:W-:Y:S01]  /*5040*/  IMAD.U32 R8, RZ, RZ, UR9 ;  /* 0x00000009ff087e24 */ /* 0x000fe2000f8e00ff */
[----:B------:R-:W-:Y:S02]  /*5050*/  UPRMT UR8, UR37, 0x654, UR17 ;  /* 0x0000065425087896 */ /* 0x000fe40008000011 */
[----:B------:R-:W-:Y:S02]  /*5060*/  @!P4 R2UR UR15, R9 ;  /* 0x00000000090fc2ca */ /* 0x000fe400000e0000 */
[----:B------:R-:W-:Y:S02]  /*5070*/  @!P4 R2UR UR14, R8 ;  /* 0x00000000080ec2ca */ /* 0x000fe400000e0000 */
[----:B------:R-:W4:Y:S11]  /*5080*/  LDC.64 R8, c[0x0][0xb10] ;  /* 0x0002c400ff087b82 */ /* 0x000f360000000a00 */
[----:B------:R1:W-:Y:S01]  /*5090*/  @!UP1 UTMALDG.3D [UR16], [UR14], desc[UR10] ;  /* 0x00000a100e0095b4 */ /* 0x0003e20008011000 */
[----:B------:R5:W-:Y:S01]  /*50a0*/  @!P4 SYNCS.ARRIVE.TRANS64.RED.A0TR RZ, [UR6+0x50], R0 ;  /* 0x00005000ffffc9a7 */ /* 0x000be20008300406 */
[C---:B----4-:R-:W-:Y:S01]  /*50b0*/  @!P1 IMAD.HI.U32 R8, R11.reuse, R8, RZ ;  /* 0x000000080b089227 */ /* 0x050fe200078e00ff */
[----:B--2---:R-:W-:Y:S02]  /*50c0*/  @!P1 ISETP.NE.AND P0, PT, R12, 0x1, PT ;  /* 0x000000010c00980c */ /* 0x004fe40003f05270 */
[----:B-1----:R-:W-:Y:S01]  /*50d0*/  @!P1 ISETP.NE.AND P2, PT, R2, 0x1, PT ;  /* 0x000000010200980c */ /* 0x002fe20003f45270 */
[----:B------:R-:W-:Y:S01]  /*50e0*/  SYNCS.ARRIVE.TRANS64.RED.A1T0 RZ, [UR8], RZ ;  /* 0x000000ffffff79a7 */ /* 0x000fe20008100408 */
[C---:B------:R-:W-:Y:S01]  /*50f0*/  @!P1 IMAD.HI.U32 R13, R10.reuse, R13, RZ ;  /* 0x0000000d0a0d9227 */ /* 0x040fe200078e00ff */
[----:B------:R-:W-:Y:S04]  /*5100*/  @!P1 SHF.R.U32.HI R8, RZ, R9, R8 ;  /* 0x00000009ff089219 */ /* 0x000fe80000011608 */
[----:B------:R-:W-:Y:S01]  /*5110*/  @!P1 SEL R8, R11, R8, !P2 ;  /* 0x000000080b089207 */ /* 0x000fe20005000000 */
[----:B------:R-:W1:Y:S01]  /*5120*/  SYNCS.PHASECHK.TRANS64.TRYWAIT P5, [UR6+0x78], R14 ;  /* 0x0000780eff0075a7 */ /* 0x000e6200080a1106 */
[----:B-----5:R-:W2:Y:S02]  /*5130*/  @!P1 LDC R0, c[0x0][0xb20] ;  /* 0x0002c800ff009b82 */ /* 0x020ea40000000800 */
[----:B--2---:R-:W-:Y:S04]  /*5140*/  @!P1 SHF.R.U32.HI R0, RZ, R0, R13 ;  /* 0x00000000ff009219 */ /* 0x004fe8000001160d */
[----:B------:R-:W-:Y:S05]  /*5150*/  @!P1 SEL R9, R10, R0, !P0 ;  /* 0x000000000a099207 */ /* 0x000fea0004000000 */
[----:B------:R-:W-:Y:S02]  /*5160*/  @!P1 IMAD.IADD R0, R9, 0x1, -R8 ;  /* 0x0000000109009824 */ /* 0x000fe400078e0a08 */
[----:B------:R-:W-:Y:S02]  /*5170*/  @!P1 IMAD.IADD R8, R8, 0x1, -R9 ;  /* 0x0000000108089824 */ /* 0x000fe400078e0a09 */
[----:B------:R-:W-:Y:S02]  /*5180*/  @!P1 IMAD R11, R0, R2, R11 ;  /* 0x00000002000b9224 */ /* 0x000fe400078e020b */
[----:B------:R-:W-:Y:S01]  /*5190*/  @!P1 IMAD R10, R8, R12, R10 ;  /* 0x0000000c080a9224 */ /* 0x000fe200078e020a */
[----:B-1----:R-:W-:Y:S06]  /*51a0*/  @!P5 BRA `(.L_x_95) ;  /* 0x0000004c00d4d947 */ /* 0x002fec0003800000 */
.L_x_188:
[----:B------:R-:W-:Y:S01]  /*51b0*/  @!P4 IADD3 R2, P0, PT, R30, 0x580, RZ ;  /* 0x000005801e02c810 */ /* 0x000fe20007f1e0ff */
[----:B------:R-:W-:Y:S01]  /*51c0*/  VOTEU.ALL UP1, P4 ;  /* 0x0000000000ff7886 */ /* 0x000fe20002020000 */
[----:B------:R-:W-:Y:S01]  /*51d0*/  UMOV UR18, 0x0 ;  /* 0x0000000000127882 */ /* 0x000fe20000000000 */
[----:B------:R-:W-:Y:S01]  /*51e0*/  UMOV UR19, 0x10000000 ;  /* 0x1000000000137882 */ /* 0x000fe20000000000 */
[----:B------:R-:W-:Y:S01]  /*51f0*/  @!P4 R2UR UR9, R2 ;  /* 0x000000000209c2ca */ /* 0x000fe200000e0000 */
[----:B-1----:R-:W-:Y:S01]  /*5200*/  @!P4 IMAD.X R0, RZ, RZ, R31, P0 ;  /* 0x000000ffff00c224 */ /* 0x002fe200000e061f */
[----:B------:R-:W-:Y:S01]  /*5210*/  @!UP1 UIADD3 UR10, UPT, UPT, UR34, 0x60, URZ ;  /* 0x00000060220a9890 */ /* 0x000fe2000fffe0ff */
[----:B------:R-:W-:Y:S01]  /*5220*/  ISETP.NE.AND P0, PT, R28, 0x2, PT ;  /* 0x000000021c00780c */ /* 0x000fe20003f05270 */
[----:B------:R-:W-:Y:S01]  /*5230*/  UMOV UR11, UR35 ;  /* 0x00000023000b7c82 */ /* 0x000fe20008000000 */
[----:B------:R-:W-:Y:S01]  /*5240*/  UMOV UR12, UR36 ;  /* 0x00000024000c7c82 */ /* 0x000fe20008000000 */
[----:B------:R-:W-:Y:S01]  /*5250*/  @!P4 R2UR UR8, R0 ;  /* 0x000000000008c2ca */ /* 0x000fe200000e0000 */
[----:B------:R-:W-:Y:S01]  /*5260*/  IMAD.IADD R15, R10, 0x1, R90 ;  /* 0x000000010a0f7824 */ /* 0x000fe200078e025a */
[----:B------:R-:W-:Y:S01]  /*5270*/  @P3 R2UR UR36, R26 ;  /* 0x000000001a2432ca */ /* 0x000fe200000e0000 */
[----:B------:R-:W-:Y:S01]  /*5280*/  IMAD.IADD R14, R11, 0x1, R91 ;  /* 0x000000010b0e7824 */ /* 0x000fe200078e025b */
[----:B------:R-:W-:Y:S02]  /*5290*/  SEL R0, RZ, 0x1, P0 ;  /* 0x00000001ff007807 */ /* 0x000fe40000000000 */
[----:B------:R-:W-:Y:S01]  /*52a0*/  LOP3.LUT R29, R29, 0x1, RZ, 0x3c, !PT ;  /* 0x000000011d1d7812 */ /* 0x000fe200078e3cff */
[----:B------:R-:W-:Y:S01]  /*52b0*/  IMAD.U32 R8, RZ, RZ, UR9 ;  /* 0x00000009ff087e24 */ /* 0x000fe2000f8e00ff */
[----:B------:R-:W-:Y:S01]  /*52c0*/  @!UP1 UIADD3 UR9, UPT, UPT, UR6, 0x58, URZ ;  /* 0x0000005806099890 */ /* 0x000fe2000fffe0ff */
[----:B------:R-:W-:Y:S02]  /*52d0*/  LOP3.LUT R27, R27, R0, RZ, 0x3c, !PT ;  /* 0x000000001b1b7212 */ /* 0x000fe400078e3cff */
[----:B------:R-:W-:Y:S02]  /*52e0*/  SEL R28, R28, RZ, P0 ;  /* 0x000000ff1c1c7207 */ /* 0x000fe40000000000 */
[----:B------:R-:W-:Y:S01]  /*52f0*/  IMAD.U32 R9, RZ, RZ, UR8 ;  /* 0x00000008ff097e24 */ /* 0x000fe2000f8e00ff */
[----:B------:R-:W-:Y:S01]  /*5300*/  @!P4 R2UR UR14, R8 ;  /* 0x00000000080ec2ca */ /* 0x000fe200000e0000 */
[----:B------:R-:W-:Y:S01]  /*5310*/  @!UP1 UIADD3 UR8, UPT, UPT, UR6, 0x6200, URZ ;  /* 0x0000620006089890 */ /* 0x000fe2000fffe0ff */
[----:B------:R-:W-:Y:S02]  /*5320*/  VOTEU.ALL UP1, P4 ;  /* 0x0000000000ff7886 */ /* 0x000fe40002020000 */
[----:B------:R-:W-:Y:S11]  /*5330*/  @!P4 R2UR UR15, R9 ;  /* 0x00000000090fc2ca */ /* 0x000ff600000e0000 */
[----:B------:R-:W-:Y:S02]  /*5340*/  @!UPT UIADD3 URZ, UPT, UPT, URZ, URZ, URZ ;  /* 0x000000fffffff290 */ /* 0x000fe4000fffe0ff */
[----:B------:R2:W-:Y:S01]  /*5350*/  @!UP1 UTMALDG.3D [UR8], [UR14], desc[UR18] ;  /* 0x000012080e0095b4 */ /* 0x0005e20008011000 */
[----:B------:R2:W-:Y:S01]  /*5360*/  @!P4 SYNCS.ARRIVE.TRANS64.RED.A0TR RZ, [UR6+0x58], R25 ;  /* 0x00005819ffffc9a7 */ /* 0x0005e20008300406 */
[----:B------:R-:W-:Y:S01]  /*5370*/  UPLOP3.LUT UP1, UPT, UPT, UPT, UPT, 0x80, 0x8 ;  /* 0x000000000008789c */ /* 0x000fe20003f2f070 */
[----:B------:R-:W-:Y:S01]  /*5380*/  SYNCS.ARRIVE.TRANS64.RED.A1T0 RZ, [UR13], RZ ;  /* 0x000000ffffff79a7 */ /* 0x000fe2000810040d */
[----:B------:R-:W-:Y:S09]  /*5390*/  @P3 BRA `(.L_x_96) ;  /* 0xfffffff000a03947 */ /* 0x000ff2000383ffff */
[----:B------:R-:W-:-:S04]  /*53a0*/  SHF.L.U32 R2, R29, 0x1f, RZ ;  /* 0x0000001f1d027819 */ /* 0x000fc800000006ff */
[----:B------:R-:W1:Y:S02]  /*53b0*/  SYNCS.PHASECHK.TRANS64.TRYWAIT P0, [UR6+0x60], R2 ;  /* 0x00006002ff0075a7 */ /* 0x000e640008001106 */
[----:B-1----:R-:W-:Y:S05]  /*53c0*/  @!P0 BRA `(.L_x_97) ;  /* 0x0000004c00648947 */ /* 0x002fea0003800000 */
.L_x_190:
[----:B------:R-:W4:Y:S02]  /*53d0*/  SYNCS.PHASECHK.TRANS64.TRYWAIT P0, [UR6+0x68], R2 ;  /* 0x00006802ff0075a7 */ /* 0x000f240008001106 */
[----:B----4-:R-:W-:Y:S05]  /*53e0*/  @!P0 BRA `(.L_x_98) ;  /* 0x0000004c00748947 */ /* 0x010fea0003800000 */
.L_x_192:
[----:B------:R-:W4:Y:S02]  /*53f0*/  SYNCS.PHASECHK.TRANS64.TRYWAIT P0, [UR6+0x70], R2 ;  /* 0x00007002ff0075a7 */ /* 0x000f240008001106 */
[----:B----4-:R-:W-:Y:S05]  /*5400*/  @!P0 BRA `(.L_x_99) ;  /* 0x0000004c00848947 */ /* 0x010fea0003800000 */
.L_x_194:
[----:B-1----:R-:W-:-:S07]  /*5410*/  MOV R0, UR6 ;  /* 0x0000000600007c02 */ /* 0x002fce0008000f00 */
.L_x_100:
[----:B-1----:R-:W-:-:S04]  /*5420*/  SHF.L.U32 R2, R29, 0x1f, RZ ;  /* 0x0000001f1d027819 */ /* 0x002fc800000006ff */
[----:B------:R1:W4:Y:S03]  /*5430*/  SYNCS.PHASECHK.TRANS64.TRYWAIT P0, [R0+URZ+0x78], R2 ;  /* 0x00007802000075a7 */ /* 0x00032600080011ff */
[----:B----4-:R-:W-:Y:S05]  /*5440*/  @!P0 NANOSLEEP.SYNCS 0x989680 ;  /* 0x009896800000895d */ /* 0x010fea0003900000 */
[----:B------:R-:W4:Y:S02]  /*5450*/  @!P0 SYNCS.PHASECHK.TRANS64 P0, [R0+URZ+0x78], R2 ;  /* 0x00007802000085a7 */ /* 0x000f2400080010ff */
[----:B--2-4-:R-:W-:Y:S05]  /*5460*/  @P0 EXIT ;  /* 0x000000000000094d */ /* 0x014fea0003800000 */
[----:B------:R-:W-:Y:S05]  /*5470*/  BRA `(.L_x_100) ;  /* 0xfffffffc00e87947 */ /* 0x000fea000383ffff */
.L_x_85:
[----:B------:R-:W-:-:S06]  /*5480*/  UISETP.GE.AND UP1, UPT, UR10, 0x4, UPT ;  /* 0x000000040a00788c */ /* 0x000fcc000bf26270 */
[----:B------:R-:W-:-:S13]  /*5490*/  PLOP3.LUT P0, PT, PT, PT, UP1, 0x80, 0x8 ;  /* 0x000000000008781c */ /* 0x000fda0003f0f018 */
[----:B------:R-:W-:Y:S05]  /*54a0*/  @!P0 EXIT ;  /* 0x000000000000894d */ /* 0x000fea0003800000 */
[----:B------:R-:W-:Y:S01]  /*54b0*/  BAR.SYNC.DEFER_BLOCKING 0x6, 0xa0 ;  /* 0x0182800000007b1d */ /* 0x000fe20000010000 */
[C---:B------:R-:W-:Y:S01]  /*54c0*/  IMAD.SHL.U32 R2, R105.reuse, 0x20, RZ ;  /* 0x0000002069027824 */ /* 0x040fe200078e00ff */
[C---:B------:R-:W-:Y:S01]  /*54d0*/  SHF.L.U32 R46, R105.reuse, 0x10, RZ ;  /* 0x00000010692e7819 */ /* 0x040fe200000006ff */
[C---:B------:R-:W-:Y:S01]  /*54e0*/  IMAD.SHL.U32 R104, R105.reuse, 0x4, RZ ;  /* 0x0000000469687824 */ /* 0x040fe200078e00ff */
[C---:B------:R-:W-:Y:S01]  /*54f0*/  LOP3.LUT R106, R105.reuse, 0x60, RZ, 0xc0, !PT ;  /* 0x00000060696a7812 */ /* 0x040fe200078ec0ff */
[----:B------:R-:W-:Y:S01]  /*5500*/  HFMA2 R101, -RZ, RZ, 0, 5.9604644775390625e-08 ;  /* 0x00000001ff657431 */ /* 0x000fe200000001ff */
[----:B------:R-:W-:Y:S02]  /*5510*/  UMOV UR48, 0x400 ;  /* 0x0000040000307882 */ /* 0x000fe40000000000 */
[----:B------:R-:W1:Y:S01]  /*5520*/  LDC R95, c[0x0][0x370] ;  /* 0x0000dc00ff5f7b82 */ /* 0x000e620000000800 */
[----:B------:R-:W-:Y:S01]  /*5530*/  ULEA UR48, UR37, UR48, 0x18 ;  /* 0x0000003025307291 */ /* 0x000fe2000f8ec0ff */
[----:B------:R-:W-:Y:S01]  /*5540*/  LOP3.LUT R3, R2, 0xc0, RZ, 0xc0, !PT ;  /* 0x000000c002037812 */ /* 0x000fe200078ec0ff */
[----:B------:R-:W-:Y:S01]  /*5550*/  HFMA2 R99, -RZ, RZ, 0, 0 ;  /* 0x00000000ff637431 */ /* 0x000fe200000001ff */
[----:B------:R-:W-:Y:S01]  /*5560*/  LOP3.LUT R103, R105, 0x2, RZ, 0xc0, !PT ;  /* 0x0000000269677812 */ /* 0x000fe200078ec0ff */
[----:B------:R-:W-:Y:S01]  /*5570*/  UIADD3 UR4, UPT, UPT, UR48, 0x200, URZ ;  /* 0x0000020030047890 */ /* 0x000fe2000fffe0ff */
[----:B------:R-:W-:Y:S01]  /*5580*/  LOP3.LUT R104, R3, 0x18, R104, 0xf8, !PT ;  /* 0x0000001803687812 */ /* 0x000fe200078ef868 */
[----:B------:R-:W-:Y:S01]  /*5590*/  IMAD.MOV.U32 R45, RZ, RZ, RZ ;  /* 0x000000ffff2d7224 */ /* 0x000fe200078e00ff */
[----:B------:R-:W2:Y:S01]  /*55a0*/  LDC R42, c[0x0][0xb0c] ;  /* 0x0002c300ff2a7b82 */ /* 0x000ea20000000800 */
[----:B------:R-:W-:Y:S01]  /*55b0*/  LOP3.LUT R46, R46, 0x600000, RZ, 0xc0, !PT ;  /* 0x006000002e2e7812 */ /* 0x000fe200078ec0ff */
[----:B------:R-:W-:Y:S01]  /*55c0*/  IMAD.MOV.U32 R109, RZ, RZ, RZ ;  /* 0x000000ffff6d7224 */ /* 0x000fe200078e00ff */
[----:B------:R-:W-:Y:S01]  /*55d0*/  LOP3.LUT R104, R104, 0xf20, R2, 0xf8, !PT ;  /* 0x00000f2068687812 */ /* 0x000fe200078ef802 */
[----:B------:R-:W-:Y:S01]  /*55e0*/  IMAD.U32 R97, RZ, RZ, UR4 ;  /* 0x00000004ff617e24 */ /* 0x000fe2000f8e00ff */
[----:B------:R-:W-:Y:S01]  /*55f0*/  LOP3.LUT R105, R105, 0x4, RZ, 0xc0, !PT ;  /* 0x0000000469697812 */ /* 0x000fe200078ec0ff */
[----:B------:R-:W3:Y:S01]  /*5600*/  LDCU.64 UR52, c[0x0][0x348] ;  /* 0x00006900ff3477ac */ /* 0x000ee20008000a00 */
[----:B------:R-:W-:Y:S01]  /*5610*/  MOV R100, RZ ;  /* 0x000000ff00647202 */ /* 0x000fe20000000f00 */
[----:B------:R-:W4:Y:S01]  /*5620*/  LDC R93, c[0x0][0xb20] ;  /* 0x0002c800ff5d7b82 */ /* 0x000f220000000800 */
[----:B------:R-:W3:Y:S01]  /*5630*/  LDS R0, [UR48+0x140] ;  /* 0x00014030ff007984 */ /* 0x000ee20008000800 */
[----:B------:R-:W-:Y:S01]  /*5640*/  IMAD R104, R104, 0x2, R97 ;  /* 0x0000000268687824 */ /* 0x000fe200078e0261 */
[----:B------:R-:W1:Y:S03]  /*5650*/  LDCU.64 UR38, c[0x0][0x888] ;  /* 0x00011100ff2677ac */ /* 0x000e660008000a00 */
[--C-:B------:R-:W-:Y:S01]  /*5660*/  IMAD R103, R103, -0x10, R104.reuse ;  /* 0xfffffff067677824 */ /* 0x100fe200078e0268 */
[----:B------:R-:W1:Y:S01]  /*5670*/  LDCU.64 UR44, c[0x0][0x890] ;  /* 0x00011200ff2c77ac */ /* 0x000e620008000a00 */
[----:B------:R-:W1:Y:S01]  /*5680*/  LDC R41, c[0x0][0xb30] ;  /* 0x0002cc00ff297b82 */ /* 0x000e620000000800 */
[----:B------:R-:W-:Y:S01]  /*5690*/  IMAD R102, R105, -0x10, R104 ;  /* 0xfffffff069667824 */ /* 0x000fe200078e0268 */
[----:B------:R-:W-:Y:S01]  /*56a0*/  UMOV UR49, URZ ;  /* 0x000000ff00317c82 */ /* 0x000fe20008000000 */
[----:B------:R-:W-:-:S05]  /*56b0*/  UMOV UR51, URZ ;  /* 0x000000ff00337c82 */ /* 0x000fca0008000000 */
[----:B------:R-:W1:Y:S08]  /*56c0*/  LDC.64 R88, c[0x0][0xb10] ;  /* 0x0002c400ff587b82 */ /* 0x000e700000000a00 */
[----:B------:R-:W1:Y:S08]  /*56d0*/  LDC.64 R38, c[0x0][0xb18] ;  /* 0x0002c600ff267b82 */ /* 0x000e700000000a00 */
[----:B------:R-:W1:Y:S08]  /*56e0*/  LDC.64 R36, c[0x0][0xb28] ;  /* 0x0002ca00ff247b82 */ /* 0x000e700000000a00 */
[----:B------:R-:W1:Y:S01]  /*56f0*/  LDC.64 R86, c[0x0][0x8b0] ;  /* 0x00022c00ff567b82 */ /* 0x000e620000000a00 */
[----:B---3--:R-:W-:-:S07]  /*5700*/  IMAD.IADD R46, R0, 0x1, R46 ;  /* 0x00000001002e7824 */ /* 0x008fce00078e022e */
[----:B------:R-:W3:Y:S08]  /*5710*/  LDC.64 R84, c[0x0][0x8a8] ;  /* 0x00022a00ff547b82 */ /* 0x000ef00000000a00 */
[----:B--2-4-:R-:W1:Y:S02]  /*5720*/  LDC R94, c[0x0][0x374] ;  /* 0x0000dd00ff5e7b82 */ /* 0x014e640000000800 */
.L_x_144:
[----:B------:R-:W-:Y:S02]  /*5730*/  LEA R0, R109, UR48, 0x3 ;  /* 0x000000306d007c11 */ /* 0x000fe4000f8e18ff */
[----:B------:R-:W-:Y:S02]  /*5740*/  SHF.L.U32 R2, R99, 0x1f, RZ ;  /* 0x0000001f63027819 */ /* 0x000fe400000006ff */
[----:B-1----:R-:W-:Y:S02]  /*5750*/  LEA R16, R109, UR48, 0x4 ;  /* 0x000000306d107c11 */ /* 0x002fe4000f8e20ff */
[----:B------:R-:W2:Y:S02]  /*5760*/  SYNCS.PHASECHK.TRANS64.TRYWAIT P0, [R0+URZ+0x90], R2 ;  /* 0x00009002000075a7 */ /* 0x000ea400080011ff */
[----:B--23--:R-:W-:Y:S05]  /*5770*/  @!P0 BRA `(.L_x_101) ;  /* 0x0000004800c08947 */ /* 0x00cfea0003800000 */
.L_x_195:
[----:B------:R-:W4:Y:S01]  /*5780*/  LDC.64 R10, c[0x0][0xb10] ;  /* 0x0002c400ff0a7b82 */ /* 0x000f220000000a00 */
[----:B------:R-:W3:Y:S01]  /*5790*/  LDS.128 R16, [R16+0x120] ;  /* 0x0001200010107984 */ /* 0x000ee20000000c00 */
[----:B-1----:R-:W-:Y:S01]  /*57a0*/  ISETP.NE.AND P1, PT, R41, 0x1, PT ;  /* 0x000000012900780c */ /* 0x002fe20003f25270 */
[----:B--2---:R-:W-:Y:S01]  /*57b0*/  VIADD R0, R0, 0xa0 ;  /* 0x000000a000007836 */ /* 0x004fe20000000000 */
[----:B------:R-:W-:Y:S04]  /*57c0*/  ISETP.GE.AND P0, PT, R40, 0x1, PT ;  /* 0x000000012800780c */ /* 0x000fe80003f06270 */
[----:B------:R-:W1:Y:S01]  /*57d0*/  LDC.64 R8, c[0x0][0xb18] ;  /* 0x0002c600ff087b82 */ /* 0x000e620000000a00 */
[----:B------:R-:W-:Y:S01]  /*57e0*/  PRMT R0, RZ, 0x654, R0 ;  /* 0x00000654ff007816 */ /* 0x000fe20000000000 */
[----:B------:R-:W-:Y:S01]  /*57f0*/  @!PT LDS RZ, [RZ] ;  /* 0x00000000fffff984 */ /* 0x000fe20000000800 */
[----:B------:R-:W-:Y:S01]  /*5800*/  @!PT LDS RZ, [RZ] ;  /* 0x00000000fffff984 */ /* 0x000fe20000000800 */
[----:B------:R-:W-:Y:S01]  /*5810*/  @!PT LDS RZ, [RZ] ;  /* 0x00000000fffff984 */ /* 0x000fe20000000800 */
[----:B------:R-:W-:Y:S01]  /*5820*/  @!PT LDS RZ, [RZ] ;  /* 0x00000000fffff984 */ /* 0x000fe20000000800 */
[----:B------:R2:W-:Y:S06]  /*5830*/  MEMBAR.ALL.CTA ;  /* 0x0000000000007992 */ /* 0x0005ec0000008000 */
[----:B--2---:R-:W2:Y:S01]  /*5840*/  FENCE.VIEW.ASYNC.S ;  /* 0x00000000000073c6 */ /* 0x004ea20000000000 */
[----:B------:R-:W1:Y:S08]  /*5850*/  @!P1 LDC R12, c[0x0][0xb20] ;  /* 0x0002c800ff0c9b82 */ /* 0x000e700000000800 */
[----:B------:R-:W1:Y:S01]  /*5860*/  @!P1 LDC R7, c[0x0][0xb0c] ;  /* 0x0002c300ff079b82 */ /* 0x000e620000000800 */
[----:B--2---:R2:W-:Y:S01]  /*5870*/  SYNCS.ARRIVE.TRANS64.RED.A1T0 RZ, [R0+URZ], RZ ;  /* 0x000000ff00ff79a7 */ /* 0x0045e200081004ff */
[----:B---3--:R-:W-:Y:S04]  /*5880*/  LOP3.LUT P4, RZ, R18, 0x1, RZ, 0xc0, !PT ;  /* 0x0000000112ff7812 */ /* 0x008fe8000788c0ff */
[----:B------:R-:W-:Y:S09]  /*5890*/  P2R R107, PR, RZ, 0x10 ;  /* 0x00000010ff6b7803 */ /* 0x000ff20000000000 */
[----:B------:R-:W-:Y:S02]  /*58a0*/  @P4 MOV R44, R16 ;  /* 0x00000010002c4202 */ /* 0x000fe40000000f00 */
[----:B------:R-:W-:Y:S01]  /*58b0*/  @P4 LOP3.LUT R43, R17, 0xffff, RZ, 0xc0, !PT ;  /* 0x0000ffff112b4812 */ /* 0x000fe200078ec0ff */
[----:B--2-4-:R-:W-:Y:S06]  /*58c0*/  @!P0 BRA `(.L_x_102) ;  /* 0x0000000000a48947 */ /* 0x014fec0003800000 */
[----:B------:R-:W-:Y:S01]  /*58d0*/  IMAD.HI.U32 R0, R94, R39, RZ ;  /* 0x000000275e007227 */ /* 0x000fe200078e00ff */
[----:B------:R-:W-:Y:S02]  /*58e0*/  ISETP.NE.AND P0, PT, R38, 0x1, PT ;  /* 0x000000012600780c */ /* 0x000fe40003f05270 */
[----:B------:R-:W-:Y:S01]  /*58f0*/  ISETP.NE.AND P2, PT, R40, 0x1, PT ;  /* 0x000000012800780c */ /* 0x000fe20003f45270 */
[----:B------:R-:W-:Y:S01]  /*5900*/  IMAD.HI.U32 R4, R95, R88, RZ ;  /* 0x000000585f047227 */ /* 0x000fe200078e00ff */
[----:B------:R-:W-:Y:S02]  /*5910*/  SHF.R.U32.HI R0, RZ, R93, R0 ;  /* 0x0000005dff007219 */ /* 0x000fe40000011600 */
[----:B------:R-:W-:Y:S01]  /*5920*/  ISETP.NE.AND P3, PT, R42, 0x1, PT ;  /* 0x000000012a00780c */ /* 0x000fe20003f65270 */
[----:B------:R-:W-:Y:S01]  /*5930*/  IMAD.HI.U32 R6, R43, R39, RZ ;  /* 0x000000272b067227 */ /* 0x000fe200078e00ff */
[-C--:B------:R-:W-:Y:S02]  /*5940*/  SHF.R.U32.HI R4, RZ, R89.reuse, R4 ;  /* 0x00000059ff047219 */ /* 0x080fe40000011604 */
[----:B------:R-:W-:Y:S01]  /*5950*/  SEL R0, R94, R0, !P0 ;  /* 0x000000005e007207 */ /* 0x000fe20004000000 */
[----:B------:R-:W-:Y:S01]  /*5960*/  IMAD.HI.U32 R5, R44, R88, RZ ;  /* 0x000000582c057227 */ /* 0x000fe200078e00ff */
[----:B------:R-:W-:Y:S03]  /*5970*/  SEL R4, R95, R4, !P3 ;  /* 0x000000045f047207 */ /* 0x000fe60005800000 */
[-C--:B------:R-:W-:Y:S01]  /*5980*/  IMAD.HI.U32 R3, R0, R36.reuse, RZ ;  /* 0x0000002400037227 */ /* 0x080fe200078e00ff */
[----:B------:R-:W-:Y:S03]  /*5990*/  SHF.R.U32.HI R5, RZ, R89, R5 ;  /* 0x00000059ff057219 */ /* 0x000fe60000011605 */
[----:B------:R-:W-:Y:S01]  /*59a0*/  IMAD.HI.U32 R2, R4, R36, RZ ;  /* 0x0000002404027227 */ /* 0x000fe200078e00ff */
[----:B------:R-:W-:Y:S02]  /*59b0*/  @P2 SHF.R.U32.HI R0, RZ, R37, R3 ;  /* 0x00000025ff002219 */ /* 0x000fe40000011603 */
[----:B------:R-:W-:Y:S02]  /*59c0*/  SHF.R.U32.HI R3, RZ, R93, R6 ;  /* 0x0000005dff037219 */ /* 0x000fe40000011606 */
[----:B------:R-:W-:Y:S01]  /*59d0*/  @P2 SHF.R.U32.HI R4, RZ, R37, R2 ;  /* 0x00000025ff042219 */ /* 0x000fe20000011602 */
[----:B------:R-:W-:Y:S01]  /*59e0*/  IMAD R0, R40, R0, RZ ;  /* 0x0000000028007224 */ /* 0x000fe200078e02ff */
[----:B------:R-:W-:Y:S02]  /*59f0*/  SEL R3, R43, R3, !P0 ;  /* 0x000000032b037207 */ /* 0x000fe40004000000 */
[----:B------:R-:W-:Y:S01]  /*5a00*/  SEL R2, R44, R5, !P3 ;  /* 0x000000052c027207 */ /* 0x000fe20005800000 */
[----:B------:R-:W-:Y:S01]  /*5a10*/  IMAD R5, R40, R4, RZ ;  /* 0x0000000428057224 */ /* 0x000fe200078e02ff */
[C---:B------:R-:W-:Y:S01]  /*5a20*/  ISETP.GE.AND P0, PT, R3.reuse, R0, PT ;  /* 0x000000000300720c */ /* 0x040fe20003f06270 */
[C---:B------:R-:W-:Y:S03]  /*5a30*/  IMAD.HI.U32 R0, R3.reuse, R36, RZ ;  /* 0x0000002403007227 */ /* 0x040fe600078e00ff */
[C---:B------:R-:W-:Y:S02]  /*5a40*/  ISETP.GE.OR P0, PT, R2.reuse, R5, P0 ;  /* 0x000000050200720c */ /* 0x040fe40000706670 */
[----:B------:R-:W-:Y:S04]  /*5a50*/  SHF.R.U32.HI R0, RZ, R37, R0 ;  /* 0x00000025ff007219 */ /* 0x000fe80000011600 */
[C---:B------:R-:W-:Y:S05]  /*5a60*/  SEL R6, R3.reuse, R0, !P2 ;  /* 0x0000000003067207 */ /* 0x040fea0005000000 */
        /* <DEDUP_REMOVED lines=14> */
[----:B------:R-:W-:Y:S07]  /*5b50*/  IMAD R43, R3, R38, R43 ;  /* 0x00000026032b7224 */ /* 0x000fee00078e022b */
.L_x_102:
[----:B-1----:R-:W-:Y:S01]  /*5b60*/  @!P1 ISETP.NE.AND P0, PT, R8, 0x1, PT ;  /* 0x000000010800980c */ /* 0x002fe20003f05270 */
[----:B------:R-:W-:Y:S01]  /*5b70*/  @!P1 IMAD.HI.U32 R2, R43, R9, RZ ;  /* 0x000000092b029227 */ /* 0x000fe200078e00ff */
[----:B------:R-:W-:Y:S01]  /*5b80*/  R2UR UR42, R14 ;  /* 0x000000000e2a72ca */ /* 0x000fe200000e0000 */
[----:B------:R-:W-:Y:S01]  /*5b90*/  BSSY.RECONVERGENT B6, `(.L_x_103) ;  /* 0x0000031000067945 */ /* 0x000fe20003800200 */
[----:B------:R-:W-:Y:S01]  /*5ba0*/  R2UR UR41, R15 ;  /* 0x000000000f2972ca */ /* 0x000fe200000e0000 */
[C---:B------:R-:W-:Y:S01]  /*5bb0*/  @!P1 IMAD.HI.U32 R0, R44.reuse, R10, RZ ;  /* 0x0000000a2c009227 */ /* 0x040fe200078e00ff */
[----:B------:R-:W-:Y:S02]  /*5bc0*/  @!P1 SHF.R.U32.HI R2, RZ, R12, R2 ;  /* 0x0000000cff029219 */ /* 0x000fe40000011602 */
[----:B------:R-:W-:Y:S01]  /*5bd0*/  @!P1 ISETP.NE.AND P2, PT, R7, 0x1, PT ;  /* 0x000000010700980c */ /* 0x000fe20003f45270 */
[----:B------:R-:W-:Y:S01]  /*5be0*/  VIADD R109, R109, 0x1 ;  /* 0x000000016d6d7836 */ /* 0x000fe20000000000 */
[----:B------:R-:W-:Y:S02]  /*5bf0*/  @!P1 SEL R2, R43, R2, !P0 ;  /* 0x000000022b029207 */ /* 0x000fe40004000000 */
[----:B------:R-:W-:Y:S02]  /*5c00*/  @!P1 SHF.R.U32.HI R0, RZ, R11, R0 ;  /* 0x0000000bff009219 */ /* 0x000fe40000011600 */
[----:B------:R-:W-:Y:S01]  /*5c10*/  LOP3.LUT P0, RZ, R97, 0x1b0, RZ, 0xc0, !PT ;  /* 0x000001b061ff7812 */ /* 0x000fe2000780c0ff */
[----:B------:R-:W-:Y:S01]  /*5c20*/  USHF.L.U32 UR42, UR42, 0x7, URZ ;  /* 0x000000072a2a7899 */ /* 0x000fe200080006ff */
[----:B------:R-:W-:Y:S01]  /*5c30*/  @!P1 SEL R3, R44, R0, !P2 ;  /* 0x000000002c039207 */ /* 0x000fe20005000000 */
[----:B------:R-:W-:Y:S01]  /*5c40*/  USHF.L.U32 UR41, UR41, 0x7, URZ ;  /* 0x0000000729297899 */ /* 0x000fe200080006ff */
[----:B------:R-:W-:Y:S03]  /*5c50*/  @P4 SHF.R.U32.HI R98, RZ, 0x10, R17 ;  /* 0x00000010ff624819 */ /* 0x000fe60000011611 */
[----:B------:R-:W-:Y:S02]  /*5c60*/  @!P1 IMAD.IADD R0, R2, 0x1, -R3 ;  /* 0x0000000102009824 */ /* 0x000fe400078e0a03 */
[----:B------:R-:W-:Y:S02]  /*5c70*/  @!P1 IMAD.IADD R2, R3, 0x1, -R2 ;  /* 0x0000000103029824 */ /* 0x000fe400078e0a02 */
[----:B------:R-:W-:Y:S02]  /*5c80*/  @!P1 IMAD R44, R0, R7, R44 ;  /* 0x00000007002c9224 */ /* 0x000fe400078e022c */
[----:B------:R-:W-:Y:S01]  /*5c90*/  @!P1 IMAD R43, R2, R8, R43 ;  /* 0x00000008022b9224 */ /* 0x000fe200078e022b */
[----:B------:R-:W-:Y:S06]  /*5ca0*/  @!P0 BRA `(.L_x_104) ;  /* 0x00000000007c8947 */ /* 0x000fec0003800000 */
[----:B------:R-:W1:Y:S01]  /*5cb0*/  LDCU.64 UR8, c[0x4][0x80] ;  /* 0x01001000ff0877ac */ /* 0x000e620008000a00 */
[----:B------:R-:W-:Y:S01]  /*5cc0*/  MOV R2, 0x0 ;  /* 0x0000000000027802 */ /* 0x000fe20000000f00 */
[----:B------:R-:W-:Y:S02]  /*5cd0*/  HFMA2 R12, -RZ, RZ, 0, 5.9604644775390625e-08 ;  /* 0x00000001ff0c7431 */ /* 0x000fe400000001ff */
[----:B------:R-:W-:Y:S01]  /*5ce0*/  IMAD.MOV.U32 R8, RZ, RZ, 0x70 ;  /* 0x00000070ff087424 */ /* 0x000fe200078e00ff */
[----:B------:R2:W3:Y:S01]  /*5cf0*/  LDC.64 R14, c[0x4][R2] ;  /* 0x01000000020e7b82 */ /* 0x0004e20000000a00 */
[----:B------:R-:W4:Y:S01]  /*5d00*/  LDCU.64 UR6, c[0x4][0x88] ;  /* 0x01001100ff0677ac */ /* 0x000f220008000a00 */
[----:B------:R-:W-:Y:S01]  /*5d10*/  IMAD.MOV.U32 R13, RZ, RZ, RZ ;  /* 0x000000ffff0d7224 */ /* 0x000fe200078e00ff */
[----:B------:R-:W2:Y:S01]  /*5d20*/  LDCU.64 UR4, c[0x4][0x8] ;  /* 0x01000100ff0477ac */ /* 0x000ea20008000a00 */
[----:B-1----:R-:W-:Y:S01]  /*5d30*/  MOV R5, UR9 ;  /* 0x0000000900057c02 */ /* 0x002fe20008000f00 */
[----:B------:R-:W-:Y:S01]  /*5d40*/  IMAD.U32 R4, RZ, RZ, UR8 ;  /* 0x00000008ff047e24 */ /* 0x000fe2000f8e00ff */
[----:B----4-:R-:W-:Y:S01]  /*5d50*/  MOV R7, UR7 ;  /* 0x0000000700077c02 */ /* 0x010fe20008000f00 */
[----:B------:R-:W-:Y:S01]  /*5d60*/  IMAD.U32 R6, RZ, RZ, UR6 ;  /* 0x00000006ff067e24 */ /* 0x000fe2000f8e00ff */
[----:B--2---:R-:W-:Y:S01]  /*5d70*/  MOV R11, UR5 ;  /* 0x00000005000b7c02 */ /* 0x004fe20008000f00 */
[----:B------:R-:W-:Y:S02]  /*5d80*/  IMAD.U32 R10, RZ, RZ, UR4 ;  /* 0x00000004ff0a7e24 */ /* 0x000fe4000f8e00ff */
[----:B------:R-:W-:Y:S07]  /*5d90*/  LEPC R20, `(.L_x_105) ;  /* 0x000000001014794e */ /* 0x000fee0000000000 */
[----:B---3-5:R-:W-:Y:S05]  /*5da0*/  CALL.ABS.NOINC R14 ;  /* 0x000000000e007343 */ /* 0x028fea0003c00000 */
.L_x_105:
[----:B------:R-:W1:Y:S01]  /*5db0*/  LDCU.64 UR8, c[0x4][0x80] ;  /* 0x01001000ff0877ac */ /* 0x000e620008000a00 */
[----:B------:R-:W2:Y:S01]  /*5dc0*/  LDC.64 R2, c[0x4][R2] ;  /* 0x0100000002027b82 */ /* 0x000ea20000000a00 */
[----:B------:R-:W-:Y:S02]  /*5dd0*/  HFMA2 R12, -RZ, RZ, 0, 5.9604644775390625e-08 ;  /* 0x00000001ff0c7431 */ /* 0x000fe400000001ff */
[----:B------:R-:W-:Y:S02]  /*5de0*/  IMAD.MOV.U32 R8, RZ, RZ, 0x70 ;  /* 0x00000070ff087424 */ /* 0x000fe400078e00ff */
[----:B------:R-:W-:Y:S01]  /*5df0*/  IMAD.MOV.U32 R13, RZ, RZ, RZ ;  /* 0x000000ffff0d7224 */ /* 0x000fe200078e00ff */
[----:B------:R-:W3:Y:S01]  /*5e00*/  LDCU.64 UR6, c[0x4][0x88] ;  /* 0x01001100ff0677ac */ /* 0x000ee20008000a00 */
[----:B------:R-:W4:Y:S01]  /*5e10*/  LDCU.64 UR4, c[0x4][0x8] ;  /* 0x01000100ff0477ac */ /* 0x000f220008000a00 */
[----:B-1----:R-:W-:Y:S02]  /*5e20*/  MOV R4, UR8 ;  /* 0x0000000800047c02 */ /* 0x002fe40008000f00 */
[----:B------:R-:W-:Y:S02]  /*5e30*/  MOV R5, UR9 ;  /* 0x0000000900057c02 */ /* 0x000fe40008000f00 */
[----:B---3--:R-:W-:Y:S01]  /*5e40*/  MOV R7, UR7 ;  /* 0x0000000700077c02 */ /* 0x008fe20008000f00 */
[----:B------:R-:W-:Y:S01]  /*5e50*/  IMAD.U32 R6, RZ, RZ, UR6 ;  /* 0x00000006ff067e24 */ /* 0x000fe2000f8e00ff */
[----:B----4-:R-:W-:Y:S01]  /*5e60*/  MOV R11, UR5 ;  /* 0x00000005000b7c02 */ /* 0x010fe20008000f00 */
[----:B------:R-:W-:Y:S02]  /*5e70*/  IMAD.U32 R10, RZ, RZ, UR4 ;  /* 0x00000004ff0a7e24 */ /* 0x000fe4000f8e00ff */
[----:B------:R-:W-:Y:S07]  /*5e80*/  LEPC R20, `(.L_x_104) ;  /* 0x000000001014794e */ /* 0x000fee0000000000 */
[----:B--2---:R-:W-:Y:S05]  /*5e90*/  CALL.ABS.NOINC R2 ;  /* 0x0000000002007343 */ /* 0x004fea0003c00000 */
.L_x_104:
[----:B------:R-:W-:Y:S05]  /*5ea0*/  BSYNC.RECONVERGENT B6 ;  /* 0x0000000000067941 */ /* 0x000fea0003800200 */
.L_x_103:
[----:B------:R-:W-:Y:S01]  /*5eb0*/  ISETP.NE.U32.AND P4, PT, R86, RZ, PT ;  /* 0x000000ff5600720c */ /* 0x000fe20003f85070 */
[----:B------:R-:W-:Y:S01]  /*5ec0*/  UISETP.NE.AND UP2, UPT, UR50, URZ, UPT ;  /* 0x000000ff3200728c */ /* 0x000fe2000bf45270 */
[----:B------:R-:W-:Y:S01]  /*5ed0*/  ISETP.NE.U32.AND P2, PT, RZ, UR38, PT ;  /* 0x00000026ff007c0c */ /* 0x000fe2000bf45070 */
[----:B------:R-:W-:Y:S01]  /*5ee0*/  UISETP.NE.U32.AND UP1, UPT, UR44, URZ, UPT ;  /* 0x000000ff2c00728c */ /* 0x000fe2000bf25070 */
[----:B------:R-:W-:Y:S01]  /*5ef0*/  ISETP.NE.AND.EX P4, PT, R87, RZ, PT, P4 ;  /* 0x000000ff5700720c */ /* 0x000fe20003f85340 */
[----:B------:R-:W-:Y:S01]  /*5f00*/  UPLOP3.LUT UP0, UPT, UPT, UPT, UPT, 0x40, 0x4 ;  /* 0x000000000004789c */ /* 0x000fe20003f0e870 */
[----:B------:R-:W-:Y:S01]  /*5f10*/  ISETP.NE.AND.EX P2, PT, RZ, UR39, PT, P2 ;  /* 0x00000027ff007c0c */ /* 0x000fe2000bf45320 */
[----:B------:R-:W-:Y:S01]  /*5f20*/  UISETP.NE.AND.EX UP1, UPT, UR45, URZ, UPT, UP1 ;  /* 0x000000ff2d00728c */ /* 0x000fe2000bf25310 */
[----:B------:R-:W-:Y:S04]  /*5f30*/  PLOP3.LUT P1, PT, PT, PT, UP2, 0x80, 0x8 ;  /* 0x000000000008781c */ /* 0x000fe80003f2f028 */
[----:B------:R-:W-:Y:S06]  /*5f40*/  @UP2 UPLOP3.LUT UP0, UPT, UPT, UPT, UP1, 0x80, 0x8 ;  /* 0x000000000008289c */ /* 0x000fec0003f0f010 */
[----:B------:R-:W-:Y:S01]  /*5f50*/  PLOP3.LUT P0, PT, PT, PT, UP0, 0x80, 0x8 ;  /* 0x000000000008781c */ /* 0x000fe20003f0f008 */
[----:B------:R-:W-:Y:S01]  /*5f60*/  @!UPT UIADD3 URZ, UPT, UPT, URZ, URZ, URZ ;  /* 0x000000fffffff290 */ /* 0x000fe2000fffe0ff */
[----:B------:R-:W-:Y:S11]  /*5f70*/  BRA.U !UP1, `(.L_x_106) ;  /* 0x0000000109387547 */ /* 0x000ff6000b800000 */
[----:B------:R-:W-:Y:S01]  /*5f80*/  UISETP.NE.U32.AND UP0, UPT, UR38, URZ, UPT ;  /* 0x000000ff2600728c */ /* 0x000fe2000bf05070 */
[----:B------:R-:W-:Y:S02]  /*5f90*/  HFMA2 R0, -RZ, RZ, 0, 5.9604644775390625e-08 ;  /* 0x00000001ff007431 */ /* 0x000fe400000001ff */
[----:B------:R-:W-:Y:S01]  /*5fa0*/  IMAD.MOV.U32 R92, RZ, RZ, 0x1 ;  /* 0x00000001ff5c7424 */ /* 0x000fe200078e00ff */
[----:B------:R-:W-:Y:S06]  /*5fb0*/  UISETP.NE.AND.EX UP0, UPT, UR39, URZ, UPT, UP0 ;  /* 0x000000ff2700728c */ /* 0x000fec000bf05300 */
[----:B------:R-:W-:Y:S05]  /*5fc0*/  PLOP3.LUT P3, PT, PT, PT, UP0, 0x80, 0x8 ;  /* 0x000000000008781c */ /* 0x000fea0003f6f008 */
[----:B------:R-:W1:Y:S01]  /*5fd0*/  @UP0 LDCU.64 UR6, c[0x0][0x888] ;  /* 0x00011100ff0607ac */ /* 0x000e620008000a00 */
[----:B------:R-:W-:Y:S07]  /*5fe0*/  @UP0 UIMAD UR4, UR36, UR44, URZ ;  /* 0x0000002c240402a4 */ /* 0x000fee000f8e02ff */
[----:B------:R-:W-:Y:S01]  /*5ff0*/  @!P3 PRMT R92, R0, 0x7610, R92 ;  /* 0x00007610005cb816 */ /* 0x000fe2000000005c */
[----:B-1----:R-:W-:Y:S03]  /*6000*/  @UP0 UIMAD.WIDE UR6, UR4, 0x4, UR6 ;  /* 0x00000004040608a5 */ /* 0x002fe6000f8e0206 */
[----:B------:R-:W1:Y:S03]  /*6010*/  @!UP0 LDCU UR4, c[0x0][0x880] ;  /* 0x00011000ff0487ac */ /* 0x000e660008000800 */
[----:B------:R-:W-:Y:S01]  /*6020*/  IMAD.U32 R2, RZ, RZ, UR6 ;  /* 0x00000006ff027e24 */ /* 0x000fe2000f8e00ff */
[----:B------:R-:W-:Y:S05]  /*6030*/  MOV R3, UR7 ;  /* 0x0000000700037c02 */ /* 0x000fea0008000f00 */
[----:B-----5:R2:W5:Y:S02]  /*6040*/  @P3 LDG.E R49, desc[UR46][R2.64] ;  /* 0x0000002e02313981 */ /* 0x020564000c1e1900 */
[----:B-12---:R-:W-:Y:S02]  /*6050*/  @!P3 IMAD.U32 R49, RZ, RZ, UR4 ;  /* 0x00000004ff31be24 */ /* 0x006fe4000f8e00ff */
.L_x_106:
[----:B------:R-:W-:Y:S05]  /*6060*/  @!P4 BRA `(.L_x_107) ;  /* 0x000000000020c947 */ /* 0x000fea0003800000 */
[----:B------:R-:W-:Y:S04]  /*6070*/  ISETP.NE.U32.AND P3, PT, R84, RZ, PT ;  /* 0x000000ff5400720c */ /* 0x000fe80003f65070 */
[----:B------:R-:W-:Y:S11]  /*6080*/  ISETP.NE.AND.EX P3, PT, R85, RZ, PT, P3 ;  /* 0x000000ff5500720c */ /* 0x000ff60003f65330 */
[----:B------:R-:W-:Y:S02]  /*6090*/  @!UPT UIADD3 URZ, UPT, UPT, URZ, URZ, URZ ;  /* 0x000000fffffff290 */ /* 0x000fe4000fffe0ff */
[----:B------:R-:W1:Y:S01]  /*60a0*/  @P3 LDC.64 R2, c[0x0][0x8a8] ;  /* 0x00022a00ff023b82 */ /* 0x000e620000000a00 */
[----:B------:R-:W-:Y:S04]  /*60b0*/  @P3 IMAD R0, R86, UR36, RZ ;  /* 0x0000002456003c24 */ /* 0x000fe8000f8e02ff */
[----:B-1----:R-:W-:Y:S05]  /*60c0*/  @P3 IMAD.WIDE R2, R0, 0x4, R2 ;  /* 0x0000000400023825 */ /* 0x002fea00078e0202 */
[----:B-----5:R1:W5:Y:S02]  /*60d0*/  @P3 LDG.E R47, desc[UR46][R2.64] ;  /* 0x0000002e022f3981 */ /* 0x020364000c1e1900 */
[----:B-1----:R-:W2:Y:S02]  /*60e0*/  @!P3 LDC R47, c[0x0][0x8a0] ;  /* 0x00022800ff2fbb82 */ /* 0x002ea40000000800 */
.L_x_107:
[----:B-----5:R-:W-:Y:S01]  /*60f0*/  FSETP.NEU.AND P3, PT, R49, RZ, PT ;  /* 0x000000ff3100720b */ /* 0x020fe20003f6d000 */
[----:B------:R-:W-:Y:S01]  /*6100*/  BSSY B1, `(.L_x_108) ;  /* 0x0000039000017945 */ /* 0x000fe20003800000 */
[----:B------:R-:W-:Y:S01]  /*6110*/  SEL R3, RZ, 0xffffffff, P2 ;  /* 0xffffffffff037807 */ /* 0x000fe20001000000 */
[----:B------:R-:W-:Y:S01]  /*6120*/  IMAD.MOV.U32 R61, RZ, RZ, 0x1 ;  /* 0x00000001ff3d7424 */ /* 0x000fe200078e00ff */
[----:B------:R-:W-:Y:S01]  /*6130*/  @P1 LOP3.LUT P2, RZ, R92, 0xff, RZ, 0xc0, !PT ;  /* 0x000000ff5cff1812 */ /* 0x000fe2000784c0ff */
[----:B------:R-:W-:Y:S01]  /*6140*/  IMAD R48, R45, 0x80, R46 ;  /* 0x000000802d307824 */ /* 0x000fe200078e022e */
[----:B------:R-:W-:Y:S01]  /*6150*/  @P1 SEL R0, RZ, 0xffffffff, P3 ;  /* 0xffffffffff001807 */ /* 0x000fe20001800000 */
[----:B------:R-:W-:Y:S01]  /*6160*/  IMAD R110, R105, -0x10, R103 ;  /* 0xfffffff0696e7824 */ /* 0x000fe200078e0267 */
[----:B------:R-:W-:Y:S01]  /*6170*/  LOP3.LUT R101, R101, 0x1, RZ, 0x3c, !PT ;  /* 0x0000000165657812 */ /* 0x000fe200078e3cff */
[----:B------:R-:W-:Y:S01]  /*6180*/  IMAD.MOV.U32 R60, RZ, RZ, RZ ;  /* 0x000000ffff3c7224 */ /* 0x000fe200078e00ff */
[----:B------:R-:W-:Y:S02]  /*6190*/  @P0 SEL R0, R3, R0, !P2 ;  /* 0x0000000003000207 */ /* 0x000fe40005000000 */
[----:B------:R-:W-:Y:S02]  /*61a0*/  CS2R R82, SRZ ;  /* 0x0000000000527805 */ /* 0x000fe4000001ff00 */
[----:B------:R-:W-:Y:S02]  /*61b0*/  LEA R112, R45, UR48, 0x3 ;  /* 0x000000302d707c11 */ /* 0x000fe4000f8e18ff */
[----:B------:R-:W-:Y:S02]  /*61c0*/  CS2R R80, SRZ ;  /* 0x0000000000507805 */ /* 0x000fe4000001ff00 */
[----:B------:R-:W-:Y:S02]  /*61d0*/  @P1 LOP3.LUT R0, R0, 0x1, RZ, 0xc0, !PT ;  /* 0x0000000100001812 */ /* 0x000fe400078ec0ff */
[----:B------:R-:W-:Y:S02]  /*61e0*/  CS2R R74, SRZ ;  /* 0x00000000004a7805 */ /* 0x000fe4000001ff00 */
[----:B------:R-:W-:Y:S02]  /*61f0*/  PLOP3.LUT P2, PT, PT, PT, UP1, 0x80, 0x8 ;  /* 0x000000000008781c */ /* 0x000fe40003f4f018 */
[----:B------:R-:W-:Y:S02]  /*6200*/  CS2R R72, SRZ ;  /* 0x0000000000487805 */ /* 0x000fe4000001ff00 */
[----:B------:R-:W-:Y:S02]  /*6210*/  ISETP.NE.U32.OR P5, PT, R0, 0x1, !P1 ;  /* 0x000000010000780c */ /* 0x000fe40004fa5470 */
[----:B------:R-:W-:Y:S02]  /*6220*/  CS2R R66, SRZ ;  /* 0x0000000000427805 */ /* 0x000fe4000001ff00 */
[----:B------:R-:W-:Y:S02]  /*6230*/  LOP3.LUT P4, R108, R92, 0xff, RZ, 0xc0, !PT ;  /* 0x000000ff5c6c7812 */ /* 0x000fe4000788c0ff */
[----:B------:R-:W-:Y:S02]  /*6240*/  CS2R R64, SRZ ;  /* 0x0000000000407805 */ /* 0x000fe4000001ff00 */
[----:B------:R-:W-:Y:S02]  /*6250*/  SEL R2, RZ, 0xffffffff, P3 ;  /* 0xffffffffff027807 */ /* 0x000fe40001800000 */
[----:B------:R-:W-:Y:S02]  /*6260*/  CS2R R58, SRZ ;  /* 0x00000000003a7805 */ /* 0x000fe4000001ff00 */
[----:B------:R-:W-:Y:S02]  /*6270*/  P2R R111, PR, RZ, 0x20 ;  /* 0x00000020ff6f7803 */ /* 0x000fe40000000000 */
[----:B------:R-:W-:Y:S02]  /*6280*/  CS2R R56, SRZ ;  /* 0x0000000000387805 */ /* 0x000fe4000001ff00 */
[----:B------:R-:W-:Y:S02]  /*6290*/  @P2 SEL R2, R3, R2, !P4 ;  /* 0x0000000203022207 */ /* 0x000fe40006000000 */
[----:B------:R-:W-:Y:S02]  /*62a0*/  @P5 SHF.L.U32 R0, R101, 0x1f, RZ ;  /* 0x0000001f65005819 */ /* 0x000fe400000006ff */
[----:B------:R-:W-:Y:S02]  /*62b0*/  LOP3.LUT R2, R2, 0x1, RZ, 0xc0, !PT ;  /* 0x0000000102027812 */ /* 0x000fe400078ec0ff */
[----:B------:R1:W3:Y:S02]  /*62c0*/  @P5 SYNCS.PHASECHK.TRANS64.TRYWAIT P1, [UR48+0x40], R0 ;  /* 0x00004000ff0055a7 */ /* 0x0002e40008021130 */
[----:B------:R-:W-:Y:S04]  /*62d0*/  ISETP.NE.U32.AND P2, PT, R2, 0x1, PT ;  /* 0x000000010200780c */ /* 0x000fe80003f45070 */
[----:B------:R-:W-:Y:S02]  /*62e0*/  P2R R62, PR, RZ, 0x4 ;  /* 0x00000004ff3e7803 */ /* 0x000fe40000000000 */
[----:B-1----:R-:W-:Y:S04]  /*62f0*/  SHF.L.U32 R0, R100, 0x1f, RZ ;  /* 0x0000001f64007819 */ /* 0x002fe800000006ff */
[----:B------:R1:W4:Y:S01]  /*6300*/  SYNCS.PHASECHK.TRANS64.TRYWAIT P0, [R112+URZ+0xb0], R0 ;  /* 0x0000b000700075a7 */ /* 0x00032200080011ff */
[----:B---3--:R-:W-:Y:S01]  /*6310*/  @P5 SEL R61, RZ, 0x1, !P1 ;  /* 0x00000001ff3d5807 */ /* 0x008fe20004800000 */
[----:B-1----:R-:W-:Y:S06]  /*6320*/  @!P5 BRA `(.L_x_109) ;  /* 0x000000000058d947 */ /* 0x002fec0003800000 */
[----:B------:R-:W-:Y:S01]  /*6330*/  IMAD.MOV.U32 R83, RZ, RZ, RZ ;  /* 0x000000ffff537224 */ /* 0x000fe200078e00ff */
[----:B------:R-:W-:Y:S01]  /*6340*/  ISETP.NE.AND P1, PT, R61, RZ, PT ;  /* 0x000000ff3d00720c */ /* 0x000fe20003f25270 */
[----:B------:R-:W-:Y:S01]  /*6350*/  BSSY B0, `(.L_x_110) ;  /* 0x000000c000007945 */ /* 0x000fe20003800000 */
[----:B------:R-:W-:Y:S02]  /*6360*/  CS2R R58, SRZ ;  /* 0x00000000003a7805 */ /* 0x000fe4000001ff00 */
[----:B------:R-:W-:Y:S02]  /*6370*/  CS2R R56, SRZ ;  /* 0x0000000000387805 */ /* 0x000fe4000001ff00 */
[----:B------:R-:W-:Y:S02]  /*6380*/  CS2R R66, SRZ ;  /* 0x0000000000427805 */ /* 0x000fe4000001ff00 */
[----:B------:R-:W-:Y:S02]  /*6390*/  CS2R R64, SRZ ;  /* 0x0000000000407805 */ /* 0x000fe4000001ff00 */
[----:B------:R-:W-:Y:S02]  /*63a0*/  CS2R R74, SRZ ;  /* 0x00000000004a7805 */ /* 0x000fe4000001ff00 */
[----:B------:R-:W-:Y:S02]  /*63b0*/  CS2R R72, SRZ ;  /* 0x0000000000487805 */ /* 0x000fe4000001ff00 */
[----:B------:R-:W-:Y:S01]  /*63c0*/  CS2R R80, SRZ ;  /* 0x0000000000507805 */ /* 0x000fe2000001ff00 */
[----:B------:R-:W-:Y:S06]  /*63d0*/  @P1 BRA `(.L_x_111) ;  /* 0x00000000000c1947 */ /* 0x000fec0003800000 */
[----:B------:R-:W-:Y:S04]  /*63e0*/  SHF.L.U32 R3, R101, 0x1f, RZ ;  /* 0x0000001f65037819 */ /* 0x000fe800000006ff */
[----:B------:R-:W1:Y:S02]  /*63f0*/  SYNCS.PHASECHK.TRANS64.TRYWAIT P1, [UR48+0x40], R3 ;  /* 0x00004003ff0075a7 */ /* 0x000e640008021130 */
[----:B-1----:R-:W-:Y:S05]  /*6400*/  @!P1 BRA `(.L_x_112) ;  /* 0x0000003c00b09947 */ /* 0x002fea0003800000 */
.L_x_111:
[----:B------:R-:W-:Y:S05]  /*6410*/  BSYNC B0 ;  /* 0x0000000000007941 */ /* 0x000fea0003800000 */
.L_x_110:
[----:B------:R-:W-:Y:S01]  /*6420*/  ISETP.NE.AND P1, PT, R62, RZ, PT ;  /* 0x000000ff3e00720c */ /* 0x000fe20003f25270 */
[----:B------:R-:W-:Y:S11]  /*6430*/  HFMA2 R60, -RZ, RZ, 0, 5.9604644775390625e-08 ;  /* 0x00000001ff3c7431 */ /* 0x000ff600000001ff */
[----:B------:R-:W-:Y:S01]  /*6440*/  @!UPT UIADD3 URZ, UPT, UPT, URZ, URZ, URZ ;  /* 0x000000fffffff290 */ /* 0x000fe2000fffe0ff */
[----:B------:R3:W1:Y:S04]  /*6450*/  @P1 LDS.128 R56, [R104] ;  /* 0x0000000068381984 */ /* 0x0006680000000c00 */
[----:B------:R3:W1:Y:S04]  /*6460*/  @P1 LDS.128 R64, [R103+0x10] ;  /* 0x0000100067401984 */ /* 0x0006680000000c00 */
[----:B------:R3:W1:Y:S04]  /*6470*/  @P1 LDS.128 R72, [R102+0x20] ;  /* 0x0000200066481984 */ /* 0x0006680000000c00 */
[----:B------:R3:W1:Y:S02]  /*6480*/  @P1 LDS.128 R80, [R110+0x30] ;  /* 0x000030006e501984 */ /* 0x0006640000000c00 */
.L_x_109:
[----:B------:R-:W-:Y:S05]  /*6490*/  BSYNC B1 ;  /* 0x0000000000017941 */ /* 0x000fea0003800000 */
.L_x_108:
[----:B-1----:R-:W-:Y:S04]  /*64a0*/  SHF.R.U32.HI R2, RZ, 0x15, R48 ;  /* 0x00000015ff027819 */ /* 0x002fe80000011630 */
[----:B------:R-:W-:Y:S01]  /*64b0*/  LOP3.LUT P1, RZ, R2, 0x3, R96, 0x48, !PT ;  /* 0x0000000302ff7812 */ /* 0x000fe20007824860 */
[----:B------:R-:W-:Y:S01]  /*64c0*/  @!UPT UIADD3 URZ, UPT, UPT, URZ, URZ, URZ ;  /* 0x000000fffffff290 */ /* 0x000fe2000fffe0ff */
[----:B----4-:R-:W-:Y:S11]  /*64d0*/  @P0 BRA `(.L_x_113) ;  /* 0x0000000000080947 */ /* 0x010ff60003800000 */
[----:B------:R-:W1:Y:S02]  /*64e0*/  SYNCS.PHASECHK.TRANS64.TRYWAIT P0, [R112+URZ+0xb0], R0 ;  /* 0x0000b000700075a7 */ /* 0x000e6400080011ff */
[----:B-1----:R-:W-:Y:S05]  /*64f0*/  @!P0 BRA `(.L_x_114) ;  /* 0x0000003c008c8947 */ /* 0x002fea0003800000 */
.L_x_113:
[----:B------:R-:W-:Y:S05]  /*6500*/  @!P1 BRA `(.L_x_115) ;  /* 0x0000000000409947 */ /* 0x000fea0003800000 */
[----:B------:R-:W4:Y:S01]  /*6510*/  LDCU.64 UR8, c[0x4][0x70] ;  /* 0x01000e00ff0877ac */ /* 0x000f220008000a00 */
[----:B------:R-:W-:Y:S01]  /*6520*/  MOV R3, 0x0 ;  /* 0x0000000000037802 */ /* 0x000fe20000000f00 */
[----:B------:R-:W-:Y:S02]  /*6530*/  HFMA2 R12, -RZ, RZ, 0, 5.9604644775390625e-08 ;  /* 0x00000001ff0c7431 */ /* 0x000fe400000001ff */
[----:B------:R-:W-:Y:S02]  /*6540*/  IMAD.MOV.U32 R8, RZ, RZ, 0x192 ;  /* 0x00000192ff087424 */ /* 0x000fe400078e00ff */
[----:B------:R-:W-:Y:S01]  /*6550*/  IMAD.MOV.U32 R13, RZ, RZ, RZ ;  /* 0x000000ffff0d7224 */ /* 0x000fe200078e00ff */
[----:B------:R-:W5:Y:S01]  /*6560*/  LDCU.64 UR6, c[0x4][0x78] ;  /* 0x01000f00ff0677ac */ /* 0x000f620008000a00 */
[----:B------:R-:W1:Y:S01]  /*6570*/  LDC.64 R2, c[0x4][R3] ;  /* 0x0100000003027b82 */ /* 0x000e620000000a00 */
[----:B------:R-:W2:Y:S01]  /*6580*/  LDCU.64 UR4, c[0x4][0x10] ;  /* 0x01000200ff0477ac */ /* 0x000ea20008000a00 */
[----:B----4-:R-:W-:Y:S01]  /*6590*/  MOV R5, UR9 ;  /* 0x0000000900057c02 */ /* 0x010fe20008000f00 */
[----:B------:R-:W-:Y:S01]  /*65a0*/  IMAD.U32 R4, RZ, RZ, UR8 ;  /* 0x00000008ff047e24 */ /* 0x000fe2000f8e00ff */
[----:B-----5:R-:W-:Y:S01]  /*65b0*/  MOV R7, UR7 ;  /* 0x0000000700077c02 */ /* 0x020fe20008000f00 */
[----:B------:R-:W-:Y:S01]  /*65c0*/  IMAD.U32 R6, RZ, RZ, UR6 ;  /* 0x00000006ff067e24 */ /* 0x000fe2000f8e00ff */
[----:B--2---:R-:W-:Y:S01]  /*65d0*/  MOV R11, UR5 ;  /* 0x00000005000b7c02 */ /* 0x004fe20008000f00 */
[----:B------:R-:W-:Y:S02]  /*65e0*/  IMAD.U32 R10, RZ, RZ, UR4 ;  /* 0x00000004ff0a7e24 */ /* 0x000fe4000f8e00ff */
[----:B------:R-:W-:Y:S07]  /*65f0*/  LEPC R20, `(.L_x_115) ;  /* 0x000000001014794e */ /* 0x000fee0000000000 */
[----:B-1-3--:R-:W-:Y:S05]  /*6600*/  CALL.ABS.NOINC R2 ;  /* 0x0000000002007343 */ /* 0x00afea0003c00000 */
.L_x_115:
[----:B------:R-:W-:Y:S01]  /*6610*/  SHF.L.U32 R50, R56, 0x10, RZ ;  /* 0x0000001038327819 */ /* 0x000fe200000006ff */
[----:B------:R-:W-:Y:S05]  /*6620*/  WARPSYNC.ALL ;  /* 0x0000000000007948 */ /* 0x000fea0003800000 */
[----:B------:R-:W-:Y:S01]  /*6630*/  R2UR UR4, R48 ;  /* 0x00000000300472ca */ /* 0x000fe200000e0000 */
[----:B------:R-:W-:Y:S01]  /*6640*/  BSSY.RECONVERGENT B0, `(.L_x_116) ;  /* 0x0000088000007945 */ /* 0x000fe20003800200 */
[----:B------:R-:W-:Y:S02]  /*6650*/  LOP3.LUT R51, R56, 0xffff0000, RZ, 0xc0, !PT ;  /* 0xffff000038337812 */ /* 0x000fe400078ec0ff */
[----:B------:R-:W-:Y:S02]  /*6660*/  SHF.L.U32 R52, R57, 0x10, RZ ;  /* 0x0000001039347819 */ /* 0x000fe400000006ff */
[----:B------:R-:W-:Y:S07]  /*6670*/  ISETP.NE.AND P0, PT, R106, RZ, PT ;  /* 0x000000ff6a00720c */ /* 0x000fee0003f05270 */
[----:B------:R-:W1:Y:S02]  /*6680*/  LDTM.x32 R4, tmem[UR4] ;  /* 0x00000004000479ee */ /* 0x000e6400082c0000 */
[C---:B-12---:R-:W-:Y:S01]  /*6690*/  FMUL R0, R47.reuse, R4 ;  /* 0x000000042f007220 */ /* 0x046fe20000400000 */
[C---:B------:R-:W-:Y:S01]  /*66a0*/  FMUL R2, R47.reuse, R5 ;  /* 0x000000052f027220 */ /* 0x040fe20000400000 */
[C---:B------:R-:W-:Y:S01]  /*66b0*/  FMUL R4, R47.reuse, R8 ;  /* 0x000000082f047220 */ /* 0x040fe20000400000 */
[C---:B------:R-:W-:Y:S01]  /*66c0*/  FMUL R3, R47.reuse, R6 ;  /* 0x000000062f037220 */ /* 0x040fe20000400000 */
[C---:B------:R-:W-:Y:S01]  /*66d0*/  FMUL R5, R47.reuse, R9 ;  /* 0x000000092f057220 */ /* 0x040fe20000400000 */
[C---:B------:R-:W-:Y:S01]  /*66e0*/  FMUL R8, R47.reuse, R12 ;  /* 0x0000000c2f087220 */ /* 0x040fe20000400000 */
[C---:B------:R-:W-:Y:S01]  /*66f0*/  FMUL R6, R47.reuse, R10 ;  /* 0x0000000a2f067220 */ /* 0x040fe20000400000 */
[C---:B------:R-:W-:Y:S01]  /*6700*/  FMUL R9, R47.reuse, R13 ;  /* 0x0000000d2f097220 */ /* 0x040fe20000400000 */
[----:B------:R-:W-:Y:S01]  /*6710*/  FMUL R12, R47, R16 ;  /* 0x000000102f0c7220 */ /* 0x000fe20000400000 */
[----:B------:R-:W-:Y:S01]  /*6720*/  FFMA R0, R49, R50, R0 ;  /* 0x0000003231007223 */ /* 0x000fe20000000000 */
[C---:B------:R-:W-:Y:S01]  /*6730*/  FMUL R10, R47.reuse, R14 ;  /* 0x0000000e2f0a7220 */ /* 0x040fe20000400000 */
[C---:B------:R-:W-:Y:S01]  /*6740*/  FMUL R13, R47.reuse, R17 ;  /* 0x000000112f0d7220 */ /* 0x040fe20000400000 */
[----:B------:R-:W-:Y:S01]  /*6750*/  FMUL R16, R47, R20 ;  /* 0x000000142f107220 */ /* 0x000fe20000400000 */
[----:B------:R-:W-:Y:S01]  /*6760*/  FFMA R2, R49, R51, R2 ;  /* 0x0000003331027223 */ /* 0x000fe20000000002 */
[C---:B------:R-:W-:Y:S01]  /*6770*/  FMUL R14, R47.reuse, R18 ;  /* 0x000000122f0e7220 */ /* 0x040fe20000400000 */
        /* <DEDUP_REMOVED lines=8> */
[----:B------:R-:W-:Y:S01]  /*6800*/  LOP3.LUT R32, R57, 0xffff0000, RZ, 0xc0, !PT ;  /* 0xffff000039207812 */ /* 0x000fe200078ec0ff */
[C---:B------:R-:W-:Y:S01]  /*6810*/  FMUL R26, R47.reuse, R30 ;  /* 0x0000001e2f1a7220 */ /* 0x040fe20000400000 */
[----:B------:R-:W-:Y:S01]  /*6820*/  FMUL R29, R47, R33 ;  /* 0x000000212f1d7220 */ /* 0x000fe20000400000 */
[----:B------:R-:W-:Y:S01]  /*6830*/  SHF.L.U32 R33, R58, 0x10, RZ ;  /* 0x000000103a217819 */ /* 0x000fe200000006ff */
[----:B------:R-:W-:Y:S01]  /*6840*/  FFMA R3, R49, R52, R3 ;  /* 0x0000003431037223 */ /* 0x000fe20000000003 */
[----:B------:R-:W-:Y:S01]  /*6850*/  F2FP.BF16.F32.PACK_AB R52, R2, R0 ;  /* 0x000000000234723e */ /* 0x000fe200000010ff */
[----:B------:R-:W-:Y:S01]  /*6860*/  FMUL R7, R47, R7 ;  /* 0x000000072f077220 */ /* 0x000fe20000400000 */
[----:B------:R-:W-:Y:S01]  /*6870*/  SHF.L.U32 R0, R59, 0x10, RZ ;  /* 0x000000103b007819 */ /* 0x000fe200000006ff */
[----:B------:R-:W-:Y:S01]  /*6880*/  FMUL R30, R47, R34 ;  /* 0x000000222f1e7220 */ /* 0x000fe20000400000 */
[----:B------:R-:W-:Y:S01]  /*6890*/  LOP3.LUT R34, R58, 0xffff0000, RZ, 0xc0, !PT ;  /* 0xffff00003a227812 */ /* 0x000fe200078ec0ff */
[----:B------:R-:W-:Y:S01]  /*68a0*/  FFMA R7, R49, R32, R7 ;  /* 0x0000002031077223 */ /* 0x000fe20000000007 */
[----:B------:R-:W-:Y:S01]  /*68b0*/  LOP3.LUT R2, R59, 0xffff0000, RZ, 0xc0, !PT ;  /* 0xffff00003b027812 */ /* 0x000fe200078ec0ff */
[----:B------:R-:W-:Y:S01]  /*68c0*/  FFMA R4, R49, R33, R4 ;  /* 0x0000002131047223 */ /* 0x000fe20000000004 */
[----:B------:R-:W-:Y:S01]  /*68d0*/  FMUL R11, R47, R11 ;  /* 0x0000000b2f0b7220 */ /* 0x000fe20000400000 */
[----:B------:R-:W-:Y:S01]  /*68e0*/  FFMA R5, R49, R34, R5 ;  /* 0x0000002231057223 */ /* 0x000fe20000000005 */
[----:B------:R-:W-:Y:S01]  /*68f0*/  F2FP.BF16.F32.PACK_AB R53, R7, R3 ;  /* 0x000000030735723e */ /* 0x000fe200000010ff */
[C---:B------:R-:W-:Y:S01]  /*6900*/  FFMA R6, R49.reuse, R0, R6 ;  /* 0x0000000031067223 */ /* 0x040fe20000000006 */
[C---:B------:R-:W-:Y:S01]  /*6910*/  SHF.L.U32 R0, R64.reuse, 0x10, RZ ;  /* 0x0000001040007819 */ /* 0x040fe200000006ff */
[----:B------:R-:W-:Y:S01]  /*6920*/  FFMA R11, R49, R2, R11 ;  /* 0x00000002310b7223 */ /* 0x000fe2000000000b */
[----:B------:R-:W-:Y:S01]  /*6930*/  LOP3.LUT R2, R64, 0xffff0000, RZ, 0xc0, !PT ;  /* 0xffff000040027812 */ /* 0x000fe200078ec0ff */
[----:B------:R-:W-:Y:S01]  /*6940*/  FMUL R15, R47, R15 ;  /* 0x0000000f2f0f7220 */ /* 0x000fe20000400000 */
[----:B------:R-:W-:Y:S01]  /*6950*/  SHF.L.U32 R3, R65, 0x10, RZ ;  /* 0x0000001041037819 */ /* 0x000fe200000006ff */
[----:B------:R-:W-:Y:S01]  /*6960*/  FFMA R8, R49, R0, R8 ;  /* 0x0000000031087223 */ /* 0x000fe20000000008 */
[----:B------:R-:W-:Y:S01]  /*6970*/  LOP3.LUT R0, R65, 0xffff0000, RZ, 0xc0, !PT ;  /* 0xffff000041007812 */ /* 0x000fe200078ec0ff */
[C---:B------:R-:W-:Y:S01]  /*6980*/  FFMA R9, R49.reuse, R2, R9 ;  /* 0x0000000231097223 */ /* 0x040fe20000000009 */
[C---:B------:R-:W-:Y:S01]  /*6990*/  SHF.L.U32 R2, R66.reuse, 0x10, RZ ;  /* 0x0000001042027819 */ /* 0x040fe200000006ff */
[----:B------:R-:W-:Y:S01]  /*69a0*/  FFMA R10, R49, R3, R10 ;  /* 0x00000003310a7223 */ /* 0x000fe2000000000a */
[----:B------:R-:W-:Y:S01]  /*69b0*/  SHF.L.U32 R3, R67, 0x10, RZ ;  /* 0x0000001043037819 */ /* 0x000fe200000006ff */
[C---:B------:R-:W-:Y:S01]  /*69c0*/  FFMA R15, R49.reuse, R0, R15 ;  /* 0x00000000310f7223 */ /* 0x040fe2000000000f */
[----:B------:R-:W-:Y:S01]  /*69d0*/  LOP3.LUT R0, R66, 0xffff0000, RZ, 0xc0, !PT ;  /* 0xffff000042007812 */ /* 0x000fe200078ec0ff */
[----:B------:R-:W-:Y:S01]  /*69e0*/  FFMA R12, R49, R2, R12 ;  /* 0x00000002310c7223 */ /* 0x000fe2000000000c */
[C---:B------:R-:W-:Y:S01]  /*69f0*/  SHF.L.U32 R2, R72.reuse, 0x10, RZ ;  /* 0x0000001048027819 */ /* 0x040fe200000006ff */
[----:B------:R-:W-:Y:S01]  /*6a00*/  FMUL R19, R47, R19 ;  /* 0x000000132f137220 */ /* 0x000fe20000400000 */
[----:B------:R-:W-:Y:S01]  /*6a10*/  F2FP.BF16.F32.PACK_AB R54, R5, R4 ;  /* 0x000000040536723e */ /* 0x000fe200000010ff */
[----:B------:R-:W-:Y:S01]  /*6a20*/  FFMA R13, R49, R0, R13 ;  /* 0x00000000310d7223 */ /* 0x000fe2000000000d */
[----:B------:R-:W-:Y:S01]  /*6a30*/  LOP3.LUT R0, R67, 0xffff0000, RZ, 0xc0, !PT ;  /* 0xffff000043007812 */ /* 0x000fe200078ec0ff */
[----:B------:R-:W-:Y:S01]  /*6a40*/  FFMA R14, R49, R3, R14 ;  /* 0x00000003310e7223 */ /* 0x000fe2000000000e */
[----:B------:R-:W-:Y:S01]  /*6a50*/  LOP3.LUT R3, R72, 0xffff0000, RZ, 0xc0, !PT ;  /* 0xffff000048037812 */ /* 0x000fe200078ec0ff */
[----:B------:R-:W-:Y:S01]  /*6a60*/  FMUL R23, R47, R23 ;  /* 0x000000172f177220 */ /* 0x000fe20000400000 */
[----:B------:R-:W-:Y:S01]  /*6a70*/  F2FP.BF16.F32.PACK_AB R55, R11, R6 ;  /* 0x000000060b37723e */ /* 0x000fe200000010ff */
[----:B------:R-:W-:Y:S01]  /*6a80*/  FFMA R19, R49, R0, R19 ;  /* 0x0000000031137223 */ /* 0x000fe20000000013 */
[----:B------:R-:W-:Y:S01]  /*6a90*/  SHF.L.U32 R0, R73, 0x10, RZ ;  /* 0x0000001049007819 */ /* 0x000fe200000006ff */
[----:B------:R-:W-:Y:S01]  /*6aa0*/  FFMA R16, R49, R2, R16 ;  /* 0x0000000231107223 */ /* 0x000fe20000000010 */
[----:B------:R-:W-:Y:S01]  /*6ab0*/  LOP3.LUT R2, R73, 0xffff0000, RZ, 0xc0, !PT ;  /* 0xffff000049027812 */ /* 0x000fe200078ec0ff */
[----:B------:R-:W-:Y:S01]  /*6ac0*/  FFMA R17, R49, R3, R17 ;  /* 0x0000000331117223 */ /* 0x000fe20000000011 */
[----:B------:R-:W-:Y:S01]  /*6ad0*/  SHF.L.U32 R3, R75, 0x10, RZ ;  /* 0x000000104b037819 */ /* 0x000fe200000006ff */
[----:B------:R-:W-:Y:S01]  /*6ae0*/  FFMA R18, R49, R0, R18 ;  /* 0x0000000031127223 */ /* 0x000fe20000000012 */
[C---:B------:R-:W-:Y:S01]  /*6af0*/  SHF.L.U32 R0, R74.reuse, 0x10, RZ ;  /* 0x000000104a007819 */ /* 0x040fe200000006ff */
[----:B------:R1:W-:Y:S01]  /*6b00*/  STS.128 [R104], R52 ;  /* 0x0000003468007388 */ /* 0x0003e20000000c00 */
[----:B------:R-:W-:Y:S01]  /*6b10*/  F2FP.BF16.F32.PACK_AB R8, R9, R8 ;  /* 0x000000080908723e */ /* 0x000fe200000010ff */
[C---:B------:R-:W-:Y:S01]  /*6b20*/  FFMA R23, R49.reuse, R2, R23 ;  /* 0x0000000231177223 */ /* 0x040fe20000000017 */
[----:B------:R-:W-:Y:S01]  /*6b30*/  LOP3.LUT R2, R74, 0xffff0000, RZ, 0xc0, !PT ;  /* 0xffff00004a027812 */ /* 0x000fe200078ec0ff */
[----:B------:R-:W-:Y:S01]  /*6b40*/  FFMA R20, R49, R0, R20 ;  /* 0x0000000031147223 */ /* 0x000fe20000000014 */
[----:B------:R-:W-:Y:S01]  /*6b50*/  LOP3.LUT R0, R75, 0xffff0000, RZ, 0xc0, !PT ;  /* 0xffff00004b007812 */ /* 0x000fe200078ec0ff */
[----:B------:R-:W-:Y:S01]  /*6b60*/  FMUL R27, R47, R27 ;  /* 0x0000001b2f1b7220 */ /* 0x000fe20000400000 */
[----:B------:R-:W-:Y:S01]  /*6b70*/  F2FP.BF16.F32.PACK_AB R9, R15, R10 ;  /* 0x0000000a0f09723e */ /* 0x000fe200000010ff */
[C---:B------:R-:W-:Y:S01]  /*6b80*/  FFMA R21, R49.reuse, R2, R21 ;  /* 0x0000000231157223 */ /* 0x040fe20000000015 */
[C---:B------:R-:W-:Y:S01]  /*6b90*/  FFMA R22, R49.reuse, R3, R22 ;  /* 0x0000000331167223 */ /* 0x040fe20000000016 */
[----:B------:R-:W-:Y:S01]  /*6ba0*/  FFMA R27, R49, R0, R27 ;  /* 0x00000000311b7223 */ /* 0x000fe2000000001b */
[C---:B------:R-:W-:Y:S01]  /*6bb0*/  SHF.L.U32 R2, R80.reuse, 0x10, RZ ;  /* 0x0000001050027819 */ /* 0x040fe200000006ff */
[C---:B------:R-:W-:Y:S01]  /*6bc0*/  FMUL R31, R47.reuse, R31 ;  /* 0x0000001f2f1f7220 */ /* 0x040fe20000400000 */
[----:B------:R-:W-:Y:S01]  /*6bd0*/  LOP3.LUT R0, R80, 0xffff0000, RZ, 0xc0, !PT ;  /* 0xffff000050007812 */ /* 0x000fe200078ec0ff */
[----:B------:R-:W-:Y:S01]  /*6be0*/  FMUL R35, R47, R35 ;  /* 0x000000232f237220 */ /* 0x000fe20000400000 */
[----:B------:R-:W-:Y:S01]  /*6bf0*/  SHF.L.U32 R3, R81, 0x10, RZ ;  /* 0x0000001051037819 */ /* 0x000fe200000006ff */
[----:B------:R-:W-:Y:S01]  /*6c00*/  FFMA R24, R49, R2, R24 ;  /* 0x0000000231187223 */ /* 0x000fe20000000018 */
[----:B------:R-:W-:Y:S01]  /*6c10*/  F2FP.BF16.F32.PACK_AB R10, R13, R12 ;  /* 0x0000000c0d0a723e */ /* 0x000fe200000010ff */
[----:B------:R-:W-:Y:S01]  /*6c20*/  FFMA R25, R49, R0, R25 ;  /* 0x0000000031197223 */ /* 0x000fe20000000019 */
[----:B------:R-:W-:Y:S01]  /*6c30*/  F2FP.BF16.F32.PACK_AB R11, R19, R14 ;  /* 0x0000000e130b723e */ /* 0x000fe200000010ff */
[----:B------:R-:W-:Y:S01]  /*6c40*/  FFMA R26, R49, R3, R26 ;  /* 0x00000003311a7223 */ /* 0x000fe2000000001a */
[----:B------:R-:W-:Y:S02]  /*6c50*/  LOP3.LUT R0, R81, 0xffff0000, RZ, 0xc0, !PT ;  /* 0xffff000051007812 */ /* 0x000fe400078ec0ff */
[C---:B------:R-:W-:Y:S01]  /*6c60*/  SHF.L.U32 R2, R82.reuse, 0x10, RZ ;  /* 0x0000001052027819 */ /* 0x040fe200000006ff */
[----:B------:R1:W-:Y:S01]  /*6c70*/  STS.128 [R103+0x10], R8 ;  /* 0x0000100867007388 */ /* 0x0003e20000000c00 */
[----:B------:R-:W-:Y:S01]  /*6c80*/  LOP3.LUT R3, R82, 0xffff0000, RZ, 0xc0, !PT ;  /* 0xffff000052037812 */ /* 0x000fe200078ec0ff */
[----:B------:R-:W-:Y:S01]  /*6c90*/  FFMA R31, R49, R0, R31 ;  /* 0x00000000311f7223 */ /* 0x000fe2000000001f */
[----:B------:R-:W-:Y:S01]  /*6ca0*/  SHF.L.U32 R4, R83, 0x10, RZ ;  /* 0x0000001053047819 */ /* 0x000fe200000006ff */
[----:B------:R-:W-:Y:S01]  /*6cb0*/  FFMA R28, R49, R2, R28 ;  /* 0x00000002311c7223 */ /* 0x000fe2000000001c */
[----:B------:R-:W-:Y:S01]  /*6cc0*/  F2FP.BF16.F32.PACK_AB R16, R17, R16 ;  /* 0x000000101110723e */ /* 0x000fe200000010ff */
[----:B------:R-:W-:Y:S01]  /*6cd0*/  FFMA R29, R49, R3, R29 ;  /* 0x00000003311d7223 */ /* 0x000fe2000000001d */
[----:B------:R-:W-:Y:S01]  /*6ce0*/  LOP3.LUT R5, R83, 0xffff0000, RZ, 0xc0, !PT ;  /* 0xffff000053057812 */ /* 0x000fe200078ec0ff */
[----:B------:R-:W-:Y:S01]  /*6cf0*/  FFMA R30, R49, R4, R30 ;  /* 0x00000004311e7223 */ /* 0x000fe2000000001e */
[----:B------:R-:W-:Y:S02]  /*6d00*/  F2FP.BF16.F32.PACK_AB R17, R23, R18 ;  /* 0x000000121711723e */ /* 0x000fe400000010ff */
[----:B------:R-:W-:Y:S01]  /*6d10*/  F2FP.BF16.F32.PACK_AB R18, R21, R20 ;  /* 0x000000141512723e */ /* 0x000fe200000010ff */
[----:B------:R-:W-:Y:S01]  /*6d20*/  FFMA R35, R49, R5, R35 ;  /* 0x0000000531237223 */ /* 0x000fe20000000023 */
[----:B------:R-:W-:Y:S02]  /*6d30*/  F2FP.BF16.F32.PACK_AB R19, R27, R22 ;  /* 0x000000161b13723e */ /* 0x000fe400000010ff */
[----:B------:R-:W-:Y:S02]  /*6d40*/  F2FP.BF16.F32.PACK_AB R24, R25, R24 ;  /* 0x000000181918723e */ /* 0x000fe400000010ff */
[----:B------:R-:W-:Y:S01]  /*6d50*/  F2FP.BF16.F32.PACK_AB R25, R31, R26 ;  /* 0x0000001a1f19723e */ /* 0x000fe200000010ff */
[----:B------:R1:W-:Y:S01]  /*6d60*/  STS.128 [R102+0x20], R16 ;  /* 0x0000201066007388 */ /* 0x0003e20000000c00 */
[----:B------:R-:W-:Y:S02]  /*6d70*/  F2FP.BF16.F32.PACK_AB R26, R29, R28 ;  /* 0x0000001c1d1a723e */ /* 0x000fe400000010ff */
[----:B------:R-:W-:Y:S05]  /*6d80*/  F2FP.BF16.F32.PACK_AB R27, R35, R30 ;  /* 0x0000001e231b723e */ /* 0x000fea00000010ff */
[----:B------:R1:W-:Y:S01]  /*6d90*/  STS.128 [R110+0x30], R24 ;  /* 0x000030186e007388 */ /* 0x0003e20000000c00 */
[----:B------:R-:W-:Y:S01]  /*6da0*/  @!PT LDS RZ, [RZ] ;  /* 0x00000000fffff984 */ /* 0x000fe20000000800 */
[----:B------:R-:W-:Y:S01]  /*6db0*/  @!PT LDS RZ, [RZ] ;  /* 0x00000000fffff984 */ /* 0x000fe20000000800 */
[----:B------:R-:W-:Y:S01]  /*6dc0*/  @!PT LDS RZ, [RZ] ;  /* 0x00000000fffff984 */ /* 0x000fe20000000800 */
[----:B------:R-:W-:Y:S01]  /*6dd0*/  @!PT LDS RZ, [RZ] ;  /* 0x00000000fffff984 */ /* 0x000fe20000000800 */
[----:B------:R2:W-:Y:S07]  /*6de0*/  MEMBAR.ALL.CTA ;  /* 0x0000000000007992 */ /* 0x0005ee0000008000 */
[----:B--2---:R-:W2:Y:S02]  /*6df0*/  FENCE.VIEW.ASYNC.S ;  /* 0x00000000000073c6 */ /* 0x004ea40000000000 */
[----:B--2---:R-:W-:Y:S06]  /*6e00*/  BAR.SYNC.DEFER_BLOCKING 0x1, 0x80 ;  /* 0x0042000000007b1d */ /* 0x004fec0000010000 */
[----:B------:R-:W-:Y:S05]  /*6e10*/  @P0 BRA `(.L_x_117) ;  /* 0x0000000000280947 */ /* 0x000fea0003800000 */
[----:B------:R-:W-:Y:S02]  /*6e20*/  UIADD3 UR4, UPT, UPT, UR48, 0x200, URZ ;  /* 0x0000020030047890 */ /* 0x000fe4000fffe0ff */
[----:B------:R-:W-:Y:S01]  /*6e30*/  UIADD3 UR6, UP0, UPT, UR52, 0x680, URZ ;  /* 0x0000068034067890 */ /* 0x000fe2000ff1e0ff */
[----:B------:R-:W-:Y:S03]  /*6e40*/  UMOV UR43, UR36 ;  /* 0x00000024002b7c82 */ /* 0x000fe60008000000 */
[----:B------:R-:W-:Y:S01]  /*6e50*/  MOV R97, UR4 ;  /* 0x0000000400617c02 */ /* 0x000fe20008000f00 */
[----:B------:R-:W-:Y:S03]  /*6e60*/  UIADD3.X UR7, UPT, UPT, URZ, UR53, URZ, UP0, !UPT ;  /* 0x00000035ff077290 */ /* 0x000fe600087fe4ff */
[----:B------:R-:W-:Y:S11]  /*6e70*/  R2UR UR40, R97 ;  /* 0x00000000612872ca */ /* 0x000ff600000e0000 */
[----:B------:R-:W-:Y:S02]  /*6e80*/  @!UPT UIADD3 URZ, UPT, UPT, URZ, URZ, URZ ;  /* 0x000000fffffff290 */ /* 0x000fe4000fffe0ff */
[----:B------:R2:W-:Y:S01]  /*6e90*/  UTMASTG.3D [UR40], [UR6] ;  /* 0x00000028060073b5 */ /* 0x0005e20008010000 */
[----:B------:R0:W-:Y:S01]  /*6ea0*/  UTMACMDFLUSH ;  /* 0x00000000000079b7 */ /* 0x0001e20000000000 */
[----:B--2---:R-:W-:Y:S04]  /*6eb0*/  DEPBAR.LE SB0, 0x1 ;  /* 0x000080400000791a */ /* 0x004fe80000000000 */
.L_x_117:
[----:B------:R-:W-:Y:S05]  /*6ec0*/  BSYNC.RECONVERGENT B0 ;  /* 0x0000000000007941 */ /* 0x000fea0003800200 */
.L_x_116:
[----:B------:R-:W-:Y:S01]  /*6ed0*/  BAR.SYNC.DEFER_BLOCKING 0x1, 0x80 ;  /* 0x0042000000007b1d */ /* 0x000fe20000010000 */
[----:B------:R-:W-:Y:S01]  /*6ee0*/  ISETP.NE.AND P1, PT, R111, RZ, PT ;  /* 0x000000ff6f00720c */ /* 0x000fe20003f25270 */
[----:B------:R-:W-:Y:S01]  /*6ef0*/  UISETP.NE.AND UP0, UPT, UR49, URZ, UPT ;  /* 0x000000ff3100728c */ /* 0x000fe2000bf05270 */
[----:B------:R-:W-:Y:S11]  /*6f00*/  LEA R2, R60, UR48, 0x3 ;  /* 0x000000303c027c11 */ /* 0x000ff6000f8e18ff */
[----:B------:R-:W-:Y:S01]  /*6f10*/  @P1 SHF.L.U32 R3, R101, 0x1f, RZ ;  /* 0x0000001f65031819 */ /* 0x000fe200000006ff */
[----:B------:R-:W-:Y:S06]  /*6f20*/  BRA.U !UP0, `(.L_x_118) ;  /* 0x0000000108247547 */ /* 0x000fec000b800000 */
[----:B------:R-:W-:Y:S01]  /*6f30*/  IMAD.U32 R4, RZ, RZ, UR51 ;  /* 0x00000033ff047e24 */ /* 0x000fe2000f8e00ff */
[----:B------:R-:W-:Y:S01]  /*6f40*/  MOV R0, UR37 ;  /* 0x0000002500007c02 */ /* 0x000fe20008000f00 */
[----:B------:R-:W-:Y:S03]  /*6f50*/  UIADD3 UR51, UPT, UPT, UR51, 0x1, URZ ;  /* 0x0000000133337890 */ /* 0x000fe6000fffe0ff */
[----:B------:R-:W-:Y:S01]  /*6f60*/  @P1 LEA R4, R4, UR48, 0x3 ;  /* 0x0000003004041c11 */ /* 0x000fe2000f8e18ff */
[----:B------:R-:W-:Y:S04]  /*6f70*/  UISETP.NE.AND UP0, UPT, UR51, 0x4, UPT ;  /* 0x000000043300788c */ /* 0x000fe8000bf05270 */
[----:B------:R-:W-:Y:S01]  /*6f80*/  @P1 VIADD R4, R4, 0x60 ;  /* 0x0000006004041836 */ /* 0x000fe20000000000 */
[----:B------:R-:W-:Y:S04]  /*6f90*/  USEL UR51, UR51, URZ, UP0 ;  /* 0x000000ff33337287 */ /* 0x000fe80008000000 */
[----:B------:R-:W-:Y:S04]  /*6fa0*/  @P1 PRMT R0, R0, 0x654, R4 ;  /* 0x0000065400001816 */ /* 0x000fe80000000004 */
[----:B------:R2:W-:Y:S04]  /*6fb0*/  @P1 SYNCS.ARRIVE.TRANS64.RED.A1T0 RZ, [R0+URZ], RZ ;  /* 0x000000ff00ff19a7 */ /* 0x0005e800081004ff */
.L_x_118:
[----:B------:R-:W4:Y:S01]  /*6fc0*/  @P1 SYNCS.PHASECHK.TRANS64.TRYWAIT P0, [R2+URZ+0x40], R3 ;  /* 0x00004003020015a7 */ /* 0x000f2200080011ff */
[----:B------:R-:W-:Y:S01]  /*6fd0*/  BSSY B1, `(.L_x_119) ;  /* 0x0000016000017945 */ /* 0x000fe20003800000 */
[----:B----4-:R-:W-:Y:S03]  /*6fe0*/  @P1 SEL R61, RZ, 0x1, !P0 ;  /* 0x00000001ff3d1807 */ /* 0x010fe60004000000 */
[----:B------:R-:W-:Y:S05]  /*6ff0*/  @!P1 BRA `(.L_x_120) ;  /* 0x00000000004c9947 */ /* 0x000fea0003800000 */
[----:B------:R-:W-:Y:S01]  /*7000*/  ISETP.NE.AND P0, PT, R61, RZ, PT ;  /* 0x000000ff3d00720c */ /* 0x000fe20003f05270 */
[----:B------:R-:W-:Y:S01]  /*7010*/  BSSY B0, `(.L_x_121) ;  /* 0x000000b000007945 */ /* 0x000fe20003800000 */
[----:B------:R-:W-:Y:S11]  /*7020*/  ISETP.NE.AND P1, PT, R62, RZ, PT ;  /* 0x000000ff3e00720c */ /* 0x000ff60003f25270 */
[----:B------:R-:W-:Y:S02]  /*7030*/  @!UPT UIADD3 URZ, UPT, UPT, URZ, URZ, URZ ;  /* 0x000000fffffff290 */ /* 0x000fe4000fffe0ff */
[C---:B------:R-:W-:Y:S01]  /*7040*/  @P1 IMAD R6, R60.reuse, 0x2000, R104 ;  /* 0x000020003c061824 */ /* 0x040fe200078e0268 */
[C---:B------:R-:W-:Y:S01]  /*7050*/  @P1 LEA R4, R60.reuse, R102, 0xd ;  /* 0x000000663c041211 */ /* 0x040fe200078e68ff */
[C---:B------:R-:W-:Y:S02]  /*7060*/  @P1 IMAD R5, R60.reuse, 0x2000, R103 ;  /* 0x000020003c051824 */ /* 0x040fe400078e0267 */
[----:B------:R-:W-:Y:S01]  /*7070*/  @P1 IMAD R3, R60, 0x2000, R110 ;  /* 0x000020003c031824 */ /* 0x000fe200078e026e */
[----:B------:R-:W-:Y:S06]  /*7080*/  @P0 BRA `(.L_x_122) ;  /* 0x00000000000c0947 */ /* 0x000fec0003800000 */
[----:B--2---:R-:W-:Y:S04]  /*7090*/  SHF.L.U32 R0, R101, 0x1f, RZ ;  /* 0x0000001f65007819 */ /* 0x004fe800000006ff */
[----:B------:R-:W2:Y:S02]  /*70a0*/  SYNCS.PHASECHK.TRANS64.TRYWAIT P0, [R2+URZ+0x40], R0 ;  /* 0x00004000020075a7 */ /* 0x000ea400080011ff */
[----:B--2---:R-:W-:Y:S05]  /*70b0*/  @!P0 BRA `(.L_x_123) ;  /* 0x0000003000b08947 */ /* 0x004fea0003800000 */
.L_x_122:
[----:B------:R-:W-:Y:S05]  /*70c0*/  BSYNC B0 ;  /* 0x0000000000007941 */ /* 0x000fea0003800000 */
.L_x_121:
[----:B------:R-:W-:Y:S02]  /*70d0*/  ISETP.NE.AND P0, PT, R62, RZ, PT ;  /* 0x000000ff3e00720c */ /* 0x000fe40003f05270 */
[----:B------:R-:W-:Y:S11]  /*70e0*/  IADD3 R60, PT, PT, R60, 0x1, RZ ;  /* 0x000000013c3c7810 */ /* 0x000ff60007ffe0ff */
[----:B------:R4:W1:Y:S04]  /*70f0*/  @P0 LDS.128 R56, [R6] ;  /* 0x0000000006380984 */ /* 0x0008680000000c00 */
[----:B------:R4:W1:Y:S04]  /*7100*/  @P0 LDS.128 R64, [R5+0x10] ;  /* 0x0000100005400984 */ /* 0x0008680000000c00 */
[----:B------:R4:W1:Y:S04]  /*7110*/  @P0 LDS.128 R72, [R4+0x20] ;  /* 0x0000200004480984 */ /* 0x0008680000000c00 */
[----:B------:R4:W1:Y:S02]  /*7120*/  @P0 LDS.128 R80, [R3+0x30] ;  /* 0x0000300003500984 */ /* 0x0008640000000c00 */
.L_x_120:
[----:B------:R-:W-:Y:S05]  /*7130*/  BSYNC B1 ;  /* 0x0000000000017941 */ /* 0x000fea0003800000 */
.L_x_119:
[----:B--2---:R-:W-:Y:S05]  /*7140*/  VIADD R0, R48, 0x20 ;  /* 0x0000002030007836 */ /* 0x004fea0000000000 */
[----:B------:R-:W-:Y:S04]  /*7150*/  SHF.R.U32.HI R0, RZ, 0x15, R0 ;  /* 0x00000015ff007819 */ /* 0x000fe80000011600 */
[----:B------:R-:W-:Y:S11]  /*7160*/  LOP3.LUT P0, RZ, R0, 0x3, R96, 0x48, !PT ;  /* 0x0000000300ff7812 */ /* 0x000ff60007804860 */
[----:B------:R-:W-:Y:S02]  /*7170*/  @!UPT UIADD3 URZ, UPT, UPT, URZ, URZ, URZ ;  /* 0x000000fffffff290 */ /* 0x000fe4000fffe0ff */
[----:B------:R-:W-:Y:S05]  /*7180*/  @!P0 BRA `(.L_x_124) ;  /* 0x0000000000408947 */ /* 0x000fea0003800000 */
[----:B------:R-:W2:Y:S01]  /*7190*/  LDCU.64 UR8, c[0x4][0x70] ;  /* 0x01000e00ff0877ac */ /* 0x000ea20008000a00 */
[----:B----4-:R-:W-:Y:S01]  /*71a0*/  MOV R3, 0x0 ;  /* 0x0000000000037802 */ /* 0x010fe20000000f00 */
[----:B------:R-:W-:Y:S02]  /*71b0*/  HFMA2 R12, -RZ, RZ, 0, 5.9604644775390625e-08 ;  /* 0x00000001ff0c7431 */ /* 0x000fe400000001ff */
[----:B-1----:R-:W-:Y:S02]  /*71c0*/  IMAD.MOV.U32 R8, RZ, RZ, 0x192 ;  /* 0x00000192ff087424 */ /* 0x002fe400078e00ff */
[----:B------:R-:W-:Y:S01]  /*71d0*/  IMAD.MOV.U32 R13, RZ, RZ, RZ ;  /* 0x000000ffff0d7224 */ /* 0x000fe200078e00ff */
[----:B------:R-:W1:Y:S01]  /*71e0*/  LDCU.64 UR6, c[0x4][0x78] ;  /* 0x01000f00ff0677ac */ /* 0x000e620008000a00 */
[----:B------:R-:W4:Y:S01]  /*71f0*/  LDC.64 R2, c[0x4][R3] ;  /* 0x0100000003027b82 */ /* 0x000f220000000a00 */
[----:B------:R-:W5:Y:S01]  /*7200*/  LDCU.64 UR4, c[0x4][0x10] ;  /* 0x01000200ff0477ac */ /* 0x000f620008000a00 */
[----:B--2---:R-:W-:Y:S01]  /*7210*/  MOV R5, UR9 ;  /* 0x0000000900057c02 */ /* 0x004fe20008000f00 */
[----:B------:R-:W-:Y:S01]  /*7220*/  IMAD.U32 R4, RZ, RZ, UR8 ;  /* 0x00000008ff047e24 */ /* 0x000fe2000f8e00ff */
[----:B-1----:R-:W-:Y:S01]  /*7230*/  MOV R7, UR7 ;  /* 0x0000000700077c02 */ /* 0x002fe20008000f00 */
[----:B------:R-:W-:Y:S01]  /*7240*/  IMAD.U32 R6, RZ, RZ, UR6 ;  /* 0x00000006ff067e24 */ /* 0x000fe2000f8e00ff */
[----:B-----5:R-:W-:Y:S01]  /*7250*/  MOV R11, UR5 ;  /* 0x00000005000b7c02 */ /* 0x020fe20008000f00 */
[----:B------:R-:W-:Y:S02]  /*7260*/  IMAD.U32 R10, RZ, RZ, UR4 ;  /* 0x00000004ff0a7e24 */ /* 0x000fe4000f8e00ff */
[----:B------:R-:W-:Y:S07]  /*7270*/  LEPC R20, `(.L_x_124) ;  /* 0x000000001014794e */ /* 0x000fee0000000000 */
[----:B---34-:R-:W-:Y:S05]  /*7280*/  CALL.ABS.NOINC R2 ;  /* 0x0000000002007343 */ /* 0x018fea0003c00000 */
.L_x_124:
[----:B------:R-:W-:Y:S01]  /*7290*/  ISETP.NE.AND P6, PT, R111, RZ, PT ;  /* 0x000000ff6f00720c */ /* 0x000fe20003fc5270 */
[----:B------:R-:W-:Y:S05]  /*72a0*/  WARPSYNC.ALL ;  /* 0x0000000000007948 */ /* 0x000fea0003800000 */
[----:B------:R-:W-:Y:S01]  /*72b0*/  R2UR UR4, R48 ;  /* 0x00000000300472ca */ /* 0x000fe200000e0000 */
[----:B------:R-:W-:Y:S01]  /*72c0*/  BSSY.RECONVERGENT B0, `(.L_x_125) ;  /* 0x000008f000007945 */ /* 0x000fe20003800200 */
[----:B------:R-:W-:Y:S02]  /*72d0*/  MOV R50, UR51 ;  /* 0x0000003300327c02 */ /* 0x000fe40008000f00 */
[----:B-1--4-:R-:W-:Y:S02]  /*72e0*/  SHF.L.U32 R3, R56, 0x10, RZ ;  /* 0x0000001038037819 */ /* 0x012fe400000006ff */
[----:B------:R-:W-:Y:S02]  /*72f0*/  MOV R63, UR37 ;  /* 0x00000025003f7c02 */ /* 0x000fe40008000f00 */
[----:B------:R-:W-:Y:S02]  /*7300*/  @P6 LEA R50, R50, UR48, 0x3 ;  /* 0x0000003032326c11 */ /* 0x000fe4000f8e18ff */
[----:B------:R-:W-:Y:S02]  /*7310*/  LOP3.LUT R51, R57, 0xffff0000, RZ, 0xc0, !PT ;  /* 0xffff000039337812 */ /* 0x000fe400078ec0ff */
[----:B------:R-:W-:Y:S01]  /*7320*/  @P6 IADD3 R50, PT, PT, R50, 0x60, RZ ;  /* 0x0000006032326810 */ /* 0x000fe20007ffe0ff */
[----:B------:R-:W1:Y:S01]  /*7330*/  LDTM.x32 R4, tmem[UR4+0x20] ;  /* 0x00002004000479ee */ /* 0x000e6200082c0000 */
[----:B------:R-:W-:Y:S02]  /*7340*/  ISETP.NE.AND P0, PT, R106, RZ, PT ;  /* 0x000000ff6a00720c */ /* 0x000fe40003f05270 */
[----:B------:R-:W-:Y:S02]  /*7350*/  @P6 PRMT R63, R63, 0x654, R50 ;  /* 0x000006543f3f6816 */ /* 0x000fe40000000032 */
[----:B------:R-:W-:Y:S01]  /*7360*/  SHF.L.U32 R50, R57, 0x10, RZ ;  /* 0x0000001039327819 */ /* 0x000fe200000006ff */
[C---:B-1----:R-:W-:Y:S01]  /*7370*/  FMUL R0, R47.reuse, R4 ;  /* 0x000000042f007220 */ /* 0x042fe20000400000 */
[----:B------:R-:W-:Y:S01]  /*7380*/  LOP3.LUT R4, R56, 0xffff0000, RZ, 0xc0, !PT ;  /* 0xffff000038047812 */ /* 0x000fe200078ec0ff */
[C---:B------:R-:W-:Y:S01]  /*7390*/  FMUL R2, R47.reuse, R5 ;  /* 0x000000052f027220 */ /* 0x040fe20000400000 */
[----:B------:R-:W-:Y:S01]  /*73a0*/  FMUL R7, R47, R7 ;  /* 0x000000072f077220 */ /* 0x000fe20000400000 */
[----:B------:R-:W-:Y:S01]  /*73b0*/  FFMA R0, R49, R3, R0 ;  /* 0x0000000331007223 */ /* 0x000fe20000000000 */
[----:B------:R-:W-:Y:S01]  /*73c0*/  FMUL R3, R47, R6 ;  /* 0x000000062f037220 */ /* 0x000fe20000400000 */
[----:B------:R-:W-:Y:S01]  /*73d0*/  FFMA R2, R49, R4, R2 ;  /* 0x0000000431027223 */ /* 0x000fe20000000002 */
[C---:B------:R-:W-:Y:S01]  /*73e0*/  FMUL R4, R47.reuse, R8 ;  /* 0x000000082f047220 */ /* 0x040fe20000400000 */
[C---:B------:R-:W-:Y:S01]  /*73f0*/  FMUL R8, R47.reuse, R12 ;  /* 0x0000000c2f087220 */ /* 0x040fe20000400000 */
[C---:B------:R-:W-:Y:S01]  /*7400*/  FMUL R12, R47.reuse, R16 ;  /* 0x000000102f0c7220 */ /* 0x040fe20000400000 */
[C---:B------:R-:W-:Y:S01]  /*7410*/  FMUL R16, R47.reuse, R20 ;  /* 0x000000142f107220 */ /* 0x040fe20000400000 */
[----:B------:R-:W-:Y:S01]  /*7420*/  F2FP.BF16.F32.PACK_AB R52, R2, R0 ;  /* 0x000000000234723e */ /* 0x000fe200000010ff */
[C---:B------:R-:W-:Y:S01]  /*7430*/  FMUL R20, R47.reuse, R24 ;  /* 0x000000182f147220 */ /* 0x040fe20000400000 */
[C---:B------:R-:W-:Y:S01]  /*7440*/  LOP3.LUT R0, R58.reuse, 0xffff0000, RZ, 0xc0, !PT ;  /* 0xffff00003a007812 */ /* 0x040fe200078ec0ff */
[----:B------:R-:W-:Y:S01]  /*7450*/  FMUL R24, R47, R28 ;  /* 0x0000001c2f187220 */ /* 0x000fe20000400000 */
[----:B------:R-:W-:Y:S01]  /*7460*/  SHF.L.U32 R2, R59, 0x10, RZ ;  /* 0x000000103b027819 */ /* 0x000fe200000006ff */
[C---:B------:R-:W-:Y:S01]  /*7470*/  FMUL R28, R47.reuse, R32 ;  /* 0x000000202f1c7220 */ /* 0x040fe20000400000 */
[----:B------:R-:W-:Y:S01]  /*7480*/  SHF.L.U32 R32, R58, 0x10, RZ ;  /* 0x000000103a207819 */ /* 0x000fe200000006ff */
[----:B------:R-:W-:Y:S01]  /*7490*/  FMUL R5, R47, R9 ;  /* 0x000000092f057220 */ /* 0x000fe20000400000 */
[C---:B------:R-:W-:Y:S01]  /*74a0*/  FFMA R3, R49.reuse, R50, R3 ;  /* 0x0000003231037223 */ /* 0x040fe20000000003 */
[----:B------:R-:W-:Y:S01]  /*74b0*/  FFMA R7, R49, R51, R7 ;  /* 0x0000003331077223 */ /* 0x000fe20000000007 */
[----:B------:R-:W-:Y:S01]  /*74c0*/  FMUL R6, R47, R10 ;  /* 0x0000000a2f067220 */ /* 0x000fe20000400000 */
[----:B------:R-:W-:Y:S01]  /*74d0*/  FFMA R4, R49, R32, R4 ;  /* 0x0000002031047223 */ /* 0x000fe20000000004 */
[----:B------:R-:W-:Y:S01]  /*74e0*/  LOP3.LUT R32, R59, 0xffff0000, RZ, 0xc0, !PT ;  /* 0xffff00003b207812 */ /* 0x000fe200078ec0ff */
[----:B------:R-:W-:Y:S01]  /*74f0*/  FFMA R5, R49, R0, R5 ;  /* 0x0000000031057223 */ /* 0x000fe20000000005 */
[C---:B------:R-:W-:Y:S01]  /*7500*/  SHF.L.U32 R0, R64.reuse, 0x10, RZ ;  /* 0x0000001040007819 */ /* 0x040fe200000006ff */
[----:B------:R-:W-:Y:S01]  /*7510*/  FMUL R11, R47, R11 ;  /* 0x0000000b2f0b7220 */ /* 0x000fe20000400000 */
[----:B------:R-:W-:Y:S01]  /*7520*/  F2FP.BF16.F32.PACK_AB R53, R7, R3 ;  /* 0x000000030735723e */ /* 0x000fe200000010ff */
[C---:B------:R-:W-:Y:S01]  /*7530*/  FFMA R6, R49.reuse, R2, R6 ;  /* 0x0000000231067223 */ /* 0x040fe20000000006 */
[----:B------:R-:W-:Y:S01]  /*7540*/  LOP3.LUT R2, R64, 0xffff0000, RZ, 0xc0, !PT ;  /* 0xffff000040027812 */ /* 0x000fe200078ec0ff */
[----:B------:R-:W-:Y:S01]  /*7550*/  FFMA R11, R49, R32, R11 ;  /* 0x00000020310b7223 */ /* 0x000fe2000000000b */
[----:B------:R-:W-:Y:S01]  /*7560*/  SHF.L.U32 R3, R65, 0x10, RZ ;  /* 0x0000001041037819 */ /* 0x000fe200000006ff */
[----:B------:R-:W-:Y:S01]  /*7570*/  FFMA R8, R49, R0, R8 ;  /* 0x0000000031087223 */ /* 0x000fe20000000008 */
[----:B------:R-:W-:Y:S01]  /*7580*/  LOP3.LUT R0, R65, 0xffff0000, RZ, 0xc0, !PT ;  /* 0xffff000041007812 */ /* 0x000fe200078ec0ff */
[----:B------:R-:W-:Y:S01]  /*7590*/  FMUL R9, R47, R13 ;  /* 0x0000000d2f097220 */ /* 0x000fe20000400000 */
[----:B------:R-:W-:Y:S01]  /*75a0*/  F2FP.BF16.F32.PACK_AB R54, R5, R4 ;  /* 0x000000040536723e */ /* 0x000fe200000010ff */
[----:B------:R-:W-:Y:S01]  /*75b0*/  FMUL R10, R47, R14 ;  /* 0x0000000e2f0a7220 */ /* 0x000fe20000400000 */
[----:B------:R-:W-:Y:S01]  /*75c0*/  F2FP.BF16.F32.PACK_AB R55, R11, R6 ;  /* 0x000000060b37723e */ /* 0x000fe200000010ff */
[----:B------:R-:W-:Y:S01]  /*75d0*/  FMUL R15, R47, R15 ;  /* 0x0000000f2f0f7220 */ /* 0x000fe20000400000 */
[----:B------:R-:W-:Y:S01]  /*75e0*/  SHF.L.U32 R4, R81, 0x10, RZ ;  /* 0x0000001051047819 */ /* 0x000fe200000006ff */
[C---:B------:R-:W-:Y:S01]  /*75f0*/  FFMA R9, R49.reuse, R2, R9 ;  /* 0x0000000231097223 */ /* 0x040fe20000000009 */
[C---:B------:R-:W-:Y:S01]  /*7600*/  SHF.L.U32 R2, R66.reuse, 0x10, RZ ;  /* 0x0000001042027819 */ /* 0x040fe200000006ff */
[C---:B------:R-:W-:Y:S01]  /*7610*/  FFMA R10, R49.reuse, R3, R10 ;  /* 0x00000003310a7223 */ /* 0x040fe2000000000a */
[----:B------:R-:W-:Y:S01]  /*7620*/  LOP3.LUT R3, R66, 0xffff0000, RZ, 0xc0, !PT ;  /* 0xffff000042037812 */ /* 0x000fe200078ec0ff */
[----:B------:R-:W-:Y:S01]  /*7630*/  FFMA R15, R49, R0, R15 ;  /* 0x00000000310f7223 */ /* 0x000fe2000000000f */
[----:B------:R-:W-:Y:S01]  /*7640*/  SHF.L.U32 R0, R67, 0x10, RZ ;  /* 0x0000001043007819 */ /* 0x000fe200000006ff */
[----:B------:R-:W-:Y:S01]  /*7650*/  FMUL R13, R47, R17 ;  /* 0x000000112f0d7220 */ /* 0x000fe20000400000 */
[----:B------:R-:W-:Y:S01]  /*7660*/  F2FP.BF16.F32.PACK_AB R8, R9, R8 ;  /* 0x000000080908723e */ /* 0x000fe200000010ff */
[----:B------:R-:W-:Y:S01]  /*7670*/  FMUL R14, R47, R18 ;  /* 0x000000122f0e7220 */ /* 0x000fe20000400000 */
[----:B------:R-:W-:Y:S01]  /*7680*/  F2FP.BF16.F32.PACK_AB R9, R15, R10 ;  /* 0x0000000a0f09723e */ /* 0x000fe200000010ff */
[----:B------:R-:W-:Y:S01]  /*7690*/  FFMA R12, R49, R2, R12 ;  /* 0x00000002310c7223 */ /* 0x000fe2000000000c */
[----:B------:R-:W-:Y:S01]  /*76a0*/  LOP3.LUT R2, R67, 0xffff0000, RZ, 0xc0, !PT ;  /* 0xffff000043027812 */ /* 0x000fe200078ec0ff */
[----:B------:R-:W-:Y:S01]  /*76b0*/  FFMA R13, R49, R3, R13 ;  /* 0x00000003310d7223 */ /* 0x000fe2000000000d */
[----:B------:R-:W-:Y:S01]  /*76c0*/  SHF.L.U32 R3, R73, 0x10, RZ ;  /* 0x0000001049037819 */ /* 0x000fe200000006ff */
[----:B------:R-:W-:Y:S01]  /*76d0*/  FFMA R14, R49, R0, R14 ;  /* 0x00000000310e7223 */ /* 0x000fe2000000000e */
[C---:B------:R-:W-:Y:S01]  /*76e0*/  SHF.L.U32 R0, R72.reuse, 0x10, RZ ;  /* 0x0000001048007819 */ /* 0x040fe200000006ff */
[----:B------:R-:W-:Y:S01]  /*76f0*/  FMUL R19, R47, R19 ;  /* 0x000000132f137220 */ /* 0x000fe20000400000 */
[----:B------:R-:W-:Y:S01]  /*7700*/  F2FP.BF16.F32.PACK_AB R10, R13, R12 ;  /* 0x0000000c0d0a723e */ /* 0x000fe200000010ff */
[----:B------:R-:W-:Y:S01]  /*7710*/  FMUL R17, R47, R21 ;  /* 0x000000152f117220 */ /* 0x000fe20000400000 */
[----:B------:R-:W-:Y:S01]  /*7720*/  LOP3.LUT R5, R83, 0xffff0000, RZ, 0xc0, !PT ;  /* 0xffff000053057812 */ /* 0x000fe200078ec0ff */
[C---:B------:R-:W-:Y:S01]  /*7730*/  FFMA R19, R49.reuse, R2, R19 ;  /* 0x0000000231137223 */ /* 0x040fe20000000013 */
[----:B------:R-:W-:Y:S01]  /*7740*/  LOP3.LUT R2, R72, 0xffff0000, RZ, 0xc0, !PT ;  /* 0xffff000048027812 */ /* 0x000fe200078ec0ff */
[----:B------:R1:W-:Y:S01]  /*7750*/  STS.128 [R104+0x2000], R52 ;  /* 0x0020003468007388 */ /* 0x0003e20000000c00 */
[----:B------:R-:W-:Y:S01]  /*7760*/  FFMA R16, R49, R0, R16 ;  /* 0x0000000031107223 */ /* 0x000fe20000000010 */
[----:B------:R-:W-:Y:S01]  /*7770*/  LOP3.LUT R0, R73, 0xffff0000, RZ, 0xc0, !PT ;  /* 0xffff000049007812 */ /* 0x000fe200078ec0ff */
[----:B------:R-:W-:Y:S01]  /*7780*/  FMUL R18, R47, R22 ;  /* 0x000000162f127220 */ /* 0x000fe20000400000 */
[----:B------:R-:W-:Y:S01]  /*7790*/  F2FP.BF16.F32.PACK_AB R11, R19, R14 ;  /* 0x0000000e130b723e */ /* 0x000fe200000010ff */
[----:B------:R-:W-:Y:S01]  /*77a0*/  FMUL R23, R47, R23 ;  /* 0x000000172f177220 */ /* 0x000fe20000400000 */
[C---:B------:R-:W-:Y:S01]  /*77b0*/  FFMA R17, R49.reuse, R2, R17 ;  /* 0x0000000231117223 */ /* 0x040fe20000000011 */
[C---:B------:R-:W-:Y:S01]  /*77c0*/  SHF.L.U32 R2, R74.reuse, 0x10, RZ ;  /* 0x000000104a027819 */ /* 0x040fe200000006ff */
[----:B------:R-:W-:Y:S01]  /*77d0*/  FFMA R18, R49, R3, R18 ;  /* 0x0000000331127223 */ /* 0x000fe20000000012 */
[----:B------:R-:W-:Y:S01]  /*77e0*/  SHF.L.U32 R3, R75, 0x10, RZ ;  /* 0x000000104b037819 */ /* 0x000fe200000006ff */
[----:B------:R1:W-:Y:S01]  /*77f0*/  STS.128 [R103+0x2010], R8 ;  /* 0x0020100867007388 */ /* 0x0003e20000000c00 */
[----:B------:R-:W-:Y:S01]  /*7800*/  F2FP.BF16.F32.PACK_AB R16, R17, R16 ;  /* 0x000000101110723e */ /* 0x000fe200000010ff */
[----:B------:R-:W-:Y:S01]  /*7810*/  FFMA R23, R49, R0, R23 ;  /* 0x0000000031177223 */ /* 0x000fe20000000017 */
[----:B------:R-:W-:Y:S01]  /*7820*/  LOP3.LUT R0, R74, 0xffff0000, RZ, 0xc0, !PT ;  /* 0xffff00004a007812 */ /* 0x000fe200078ec0ff */
[C---:B------:R-:W-:Y:S01]  /*7830*/  FMUL R21, R47.reuse, R25 ;  /* 0x000000192f157220 */ /* 0x040fe20000400000 */
[----:B------:R-:W-:Y:S01]  /*7840*/  FMUL R22, R47, R26 ;  /* 0x0000001a2f167220 */ /* 0x000fe20000400000 */
[C---:B------:R-:W-:Y:S01]  /*7850*/  FFMA R20, R49.reuse, R2, R20 ;  /* 0x0000000231147223 */ /* 0x040fe20000000014 */
[C---:B------:R-:W-:Y:S01]  /*7860*/  SHF.L.U32 R2, R80.reuse, 0x10, RZ ;  /* 0x0000001050027819 */ /* 0x040fe200000006ff */
[----:B------:R-:W-:Y:S01]  /*7870*/  FFMA R21, R49, R0, R21 ;  /* 0x0000000031157223 */ /* 0x000fe20000000015 */
[----:B------:R-:W-:Y:S01]  /*7880*/  LOP3.LUT R0, R75, 0xffff0000, RZ, 0xc0, !PT ;  /* 0xffff00004b007812 */ /* 0x000fe200078ec0ff */
[----:B------:R-:W-:Y:S01]  /*7890*/  FFMA R22, R49, R3, R22 ;  /* 0x0000000331167223 */ /* 0x000fe20000000016 */
[C---:B------:R-:W-:Y:S01]  /*78a0*/  FMUL R27, R47.reuse, R27 ;  /* 0x0000001b2f1b7220 */ /* 0x040fe20000400000 */
[----:B------:R-:W-:Y:S01]  /*78b0*/  LOP3.LUT R3, R80, 0xffff0000, RZ, 0xc0, !PT ;  /* 0xffff000050037812 */ /* 0x000fe200078ec0ff */
[C---:B------:R-:W-:Y:S01]  /*78c0*/  FMUL R25, R47.reuse, R29 ;  /* 0x0000001d2f197220 */ /* 0x040fe20000400000 */
[----:B------:R-:W-:Y:S01]  /*78d0*/  FMUL R26, R47, R30 ;  /* 0x0000001e2f1a7220 */ /* 0x000fe20000400000 */
[C---:B------:R-:W-:Y:S01]  /*78e0*/  FFMA R27, R49.reuse, R0, R27 ;  /* 0x00000000311b7223 */ /* 0x040fe2000000001b */
[----:B------:R-:W-:Y:S01]  /*78f0*/  FFMA R24, R49, R2, R24 ;  /* 0x0000000231187223 */ /* 0x000fe20000000018 */
[----:B------:R-:W-:Y:S01]  /*7900*/  LOP3.LUT R0, R81, 0xffff0000, RZ, 0xc0, !PT ;  /* 0xffff000051007812 */ /* 0x000fe200078ec0ff */
[----:B------:R-:W-:Y:S01]  /*7910*/  FFMA R25, R49, R3, R25 ;  /* 0x0000000331197223 */ /* 0x000fe20000000019 */
[----:B------:R-:W-:Y:S01]  /*7920*/  FMUL R31, R47, R31 ;  /* 0x0000001f2f1f7220 */ /* 0x000fe20000400000 */
[C---:B------:R-:W-:Y:S01]  /*7930*/  SHF.L.U32 R2, R82.reuse, 0x10, RZ ;  /* 0x0000001052027819 */ /* 0x040fe200000006ff */
[----:B------:R-:W-:Y:S01]  /*7940*/  FFMA R26, R49, R4, R26 ;  /* 0x00000004311a7223 */ /* 0x000fe2000000001a */
[----:B------:R-:W-:Y:S01]  /*7950*/  LOP3.LUT R3, R82, 0xffff0000, RZ, 0xc0, !PT ;  /* 0xffff000052037812 */ /* 0x000fe200078ec0ff */
[----:B------:R-:W-:Y:S01]  /*7960*/  FMUL R29, R47, R33 ;  /* 0x000000212f1d7220 */ /* 0x000fe20000400000 */
[----:B------:R-:W-:Y:S01]  /*7970*/  SHF.L.U32 R4, R83, 0x10, RZ ;  /* 0x0000001053047819 */ /* 0x000fe200000006ff */
[----:B------:R-:W-:Y:S01]  /*7980*/  FMUL R30, R47, R34 ;  /* 0x000000222f1e7220 */ /* 0x000fe20000400000 */
[----:B------:R-:W-:Y:S01]  /*7990*/  F2FP.BF16.F32.PACK_AB R17, R23, R18 ;  /* 0x000000121711723e */ /* 0x000fe200000010ff */
[----:B------:R-:W-:Y:S01]  /*79a0*/  FFMA R31, R49, R0, R31 ;  /* 0x00000000311f7223 */ /* 0x000fe2000000001f */
[----:B------:R-:W-:Y:S01]  /*79b0*/  FMUL R35, R47, R35 ;  /* 0x000000232f237220 */ /* 0x000fe20000400000 */
[----:B------:R-:W-:Y:S01]  /*79c0*/  F2FP.BF16.F32.PACK_AB R18, R21, R20 ;  /* 0x000000141512723e */ /* 0x000fe200000010ff */
[----:B------:R-:W-:Y:S01]  /*79d0*/  FFMA R28, R49, R2, R28 ;  /* 0x00000002311c7223 */ /* 0x000fe2000000001c */
[----:B------:R-:W-:Y:S01]  /*79e0*/  F2FP.BF16.F32.PACK_AB R19, R27, R22 ;  /* 0x000000161b13723e */ /* 0x000fe200000010ff */
[C---:B------:R-:W-:Y:S01]  /*79f0*/  FFMA R29, R49.reuse, R3, R29 ;  /* 0x00000003311d7223 */ /* 0x040fe2000000001d */
[C---:B------:R-:W-:Y:S01]  /*7a00*/  FFMA R30, R49.reuse, R4, R30 ;  /* 0x00000004311e7223 */ /* 0x040fe2000000001e */
[----:B------:R-:W-:Y:S01]  /*7a10*/  FFMA R35, R49, R5, R35 ;  /* 0x0000000531237223 */ /* 0x000fe20000000023 */
[----:B------:R-:W-:Y:S01]  /*7a20*/  F2FP.BF16.F32.PACK_AB R24, R25, R24 ;  /* 0x000000181918723e */ /* 0x000fe200000010ff */
[----:B------:R1:W-:Y:S01]  /*7a30*/  STS.128 [R102+0x2020], R16 ;  /* 0x0020201066007388 */ /* 0x0003e20000000c00 */
[----:B------:R-:W-:Y:S02]  /*7a40*/  F2FP.BF16.F32.PACK_AB R25, R31, R26 ;  /* 0x0000001a1f19723e */ /* 0x000fe400000010ff */
[----:B------:R-:W-:Y:S02]  /*7a50*/  F2FP.BF16.F32.PACK_AB R26, R29, R28 ;  /* 0x0000001c1d1a723e */ /* 0x000fe400000010ff */
[----:B------:R-:W-:Y:S02]  /*7a60*/  F2FP.BF16.F32.PACK_AB R27, R35, R30 ;  /* 0x0000001e231b723e */ /* 0x000fe400000010ff */
[----:B------:R-:W-:Y:S02]  /*7a70*/  LEA R0, R60, UR48, 0x3 ;  /* 0x000000303c007c11 */ /* 0x000fe4000f8e18ff */
[----:B------:R-:W-:Y:S01]  /*7a80*/  @P6 SHF.L.U32 R2, R101, 0x1f, RZ ;  /* 0x0000001f65026819 */ /* 0x000fe200000006ff */
        /* <DEDUP_REMOVED lines=9> */
[----:B------:R-:W-:Y:S02]  /*7b20*/  UIADD3 UR8, UP0, UPT, UR52, 0x680, URZ ;  /* 0x0000068034087890 */ /* 0x000fe4000ff1e0ff */
[----:B------:R-:W-:Y:S02]  /*7b30*/  UIADD3 UR5, UPT, UPT, UR41, 0x20, URZ ;  /* 0x0000002029057890 */ /* 0x000fe4000fffe0ff */
[----:B------:R-:W-:Y:S02]  /*7b40*/  UIADD3 UR4, UPT, UPT, UR48, 0x2200, URZ ;  /* 0x0000220030047890 */ /* 0x000fe4000fffe0ff */
[----:B------:R-:W-:Y:S01]  /*7b50*/  UIADD3.X UR9, UPT, UPT, URZ, UR53, URZ, UP0, !UPT ;  /* 0x00000035ff097290 */ /* 0x000fe200087fe4ff */
[----:B------:R-:W-:Y:S01]  /*7b60*/  UMOV UR6, UR42 ;  /* 0x0000002a00067c82 */ /* 0x000fe20008000000 */
[----:B------:R-:W-:Y:S07]  /*7b70*/  UMOV UR7, UR36 ;  /* 0x0000002400077c82 */ /* 0x000fee0008000000 */
[----:B------:R2:W-:Y:S01]  /*7b80*/  UTMASTG.3D [UR4], [UR8] ;  /* 0x00000004080073b5 */ /* 0x0005e20008010000 */
[----:B------:R0:W-:Y:S01]  /*7b90*/  UTMACMDFLUSH ;  /* 0x00000000000079b7 */ /* 0x0001e20000000000 */
[----:B--2---:R-:W-:Y:S04]  /*7ba0*/  DEPBAR.LE SB0, 0x1 ;  /* 0x000080400000791a */ /* 0x004fe80000000000 */
.L_x_126:
[----:B------:R-:W-:Y:S05]  /*7bb0*/  BSYNC.RECONVERGENT B0 ;  /* 0x0000000000007941 */ /* 0x000fea0003800200 */
.L_x_125:
[----:B------:R-:W-:Y:S01]  /*7bc0*/  BAR.SYNC.DEFER_BLOCKING 0x1, 0x80 ;  /* 0x0042000000007b1d */ /* 0x000fe20000010000 */
[----:B------:R-:W-:Y:S04]  /*7bd0*/  UIADD3 UR40, UPT, UPT, UR51, 0x1, URZ ;  /* 0x0000000133287890 */ /* 0x000fe8000fffe0ff */
[----:B------:R-:W-:Y:S04]  /*7be0*/  UISETP.NE.AND UP0, UPT, UR40, 0x4, UPT ;  /* 0x000000042800788c */ /* 0x000fe8000bf05270 */
[----:B------:R-:W-:Y:S01]  /*7bf0*/  USEL UR40, UR40, URZ, UP0 ;  /* 0x000000ff28287287 */ /* 0x000fe20008000000 */
[----:B------:R2:W-:Y:S01]  /*7c00*/  @P6 SYNCS.ARRIVE.TRANS64.RED.A1T0 RZ, [R63+URZ], RZ ;  /* 0x000000ff3fff69a7 */ /* 0x0005e200081004ff */
[----:B------:R-:W-:Y:S01]  /*7c10*/  BSSY B1, `(.L_x_127) ;  /* 0x0000017000017945 */ /* 0x000fe20003800000 */
[----:B------:R-:W4:Y:S02]  /*7c20*/  @P6 SYNCS.PHASECHK.TRANS64.TRYWAIT P0, [R0+URZ+0x40], R2 ;  /* 0x00004002000065a7 */ /* 0x000f2400080011ff */
[----:B----4-:R-:W-:Y:S01]  /*7c30*/  @P6 SEL R61, RZ, 0x1, !P0 ;  /* 0x00000001ff3d6807 */ /* 0x010fe20004000000 */
[----:B--2---:R-:W-:Y:S06]  /*7c40*/  @!P6 BRA `(.L_x_128) ;  /* 0x00000000004ce947 */ /* 0x004fec0003800000 */
        /* <DEDUP_REMOVED lines=9> */
[----:B------:R-:W-:Y:S04]  /*7ce0*/  SHF.L.U32 R6, R101, 0x1f, RZ ;  /* 0x0000001f65067819 */ /* 0x000fe800000006ff */
[----:B------:R-:W2:Y:S02]  /*7cf0*/  SYNCS.PHASECHK.TRANS64.TRYWAIT P0, [R0+URZ+0x40], R6 ;  /* 0x00004006000075a7 */ /* 0x000ea400080011ff */
[----:B--2---:R-:W-:Y:S05]  /*7d00*/  @!P0 BRA `(.L_x_131) ;  /* 0x0000002400b08947 */ /* 0x004fea0003800000 */
.L_x_130:
[----:B------:R-:W-:Y:S05]  /*7d10*/  BSYNC B0 ;  /* 0x0000000000007941 */ /* 0x000fea0003800000 */
.L_x_129:
[----:B------:R-:W-:Y:S02]  /*7d20*/  ISETP.NE.AND P0, PT, R62, RZ, PT ;  /* 0x000000ff3e00720c */ /* 0x000fe40003f05270 */
[----:B------:R-:W-:Y:S11]  /*7d30*/  IADD3 R60, PT, PT, R60, 0x1, RZ ;  /* 0x000000013c3c7810 */ /* 0x000ff60007ffe0ff */
[----:B------:R4:W1:Y:S04]  /*7d40*/  @P0 LDS.128 R56, [R5] ;  /* 0x0000000005380984 */ /* 0x0008680000000c00 */
[----:B------:R4:W1:Y:S04]  /*7d50*/  @P0 LDS.128 R64, [R4+0x10] ;  /* 0x0000100004400984 */ /* 0x0008680000000c00 */
[----:B------:R4:W1:Y:S04]  /*7d60*/  @P0 LDS.128 R72, [R3+0x20] ;  /* 0x0000200003480984 */ /* 0x0008680000000c00 */
[----:B------:R4:W1:Y:S02]  /*7d70*/  @P0 LDS.128 R80, [R2+0x30] ;  /* 0x0000300002500984 */ /* 0x0008640000000c00 */
.L_x_128:
[----:B------:R-:W-:Y:S05]  /*7d80*/  BSYNC B1 ;  /* 0x0000000000017941 */ /* 0x000fea0003800000 */
.L_x_127:
        /* <DEDUP_REMOVED lines=21> */
.L_x_132:
        /* <DEDUP_REMOVED lines=146> */
.L_x_134:
[----:B------:R-:W-:Y:S05]  /*8800*/  BSYNC.RECONVERGENT B0 ;  /* 0x0000000000007941 */ /* 0x000fea0003800200 */
.L_x_133:
        /* <DEDUP_REMOVED lines=21> */
.L_x_138:
[----:B------:R-:W-:Y:S05]  /*8960*/  BSYNC B0 ;  /* 0x0000000000007941 */ /* 0x000fea0003800000 */
.L_x_137:
[----:B------:R-:W-:Y:S11]  /*8970*/  ISETP.NE.AND P0, PT, R62, RZ, PT ;  /* 0x000000ff3e00720c */ /* 0x000ff60003f05270 */
[----:B------:R-:W-:Y:S02]  /*8980*/  @!UPT UIADD3 URZ, UPT, UPT, URZ, URZ, URZ ;  /* 0x000000fffffff290 */ /* 0x000fe4000fffe0ff */
[----:B------:R4:W1:Y:S04]  /*8990*/  @P0 LDS.128 R56, [R4] ;  /* 0x0000000004380984 */ /* 0x0008680000000c00 */
[----:B------:R4:W1:Y:S04]  /*89a0*/  @P0 LDS.128 R64, [R3+0x10] ;  /* 0x0000100003400984 */ /* 0x0008680000000c00 */
[----:B------:R4:W1:Y:S04]  /*89b0*/  @P0 LDS.128 R72, [R2+0x20] ;  /* 0x0000200002480984 */ /* 0x0008680000000c00 */
[----:B------:R4:W1:Y:S02]  /*89c0*/  @P0 LDS.128 R80, [R60+0x30] ;  /* 0x000030003c500984 */ /* 0x0008640000000c00 */
.L_x_136:
[----:B------:R-:W-:Y:S05]  /*89d0*/  BSYNC B1 ;  /* 0x0000000000017941 */ /* 0x000fea0003800000 */
.L_x_135:
        /* <DEDUP_REMOVED lines=21> */
.L_x_140:
[----:B------:R-:W-:Y:S01]  /*8b30*/  ISETP.NE.AND P0, PT, R106, RZ, PT ;  /* 0x000000ff6a00720c */ /* 0x000fe20003f05270 */
[----:B------:R-:W-:Y:S05]  /*8b40*/  WARPSYNC.ALL ;  /* 0x0000000000007948 */ /* 0x000fea0003800000 */
[----:B------:R-:W-:Y:S01]  /*8b50*/  R2UR UR4, R48 ;  /* 0x00000000300472ca */ /* 0x000fe200000e0000 */
[----:B------:R-:W-:Y:S01]  /*8b60*/  BSSY.RECONVERGENT B0, `(.L_x_141) ;  /* 0x000008b000007945 */ /* 0x000fe20003800200 */
[C---:B-1----:R-:W-:Y:S02]  /*8b70*/  SHF.L.U32 R48, R56.reuse, 0x10, RZ ;  /* 0x0000001038307819 */ /* 0x042fe400000006ff */
[----:B------:R-:W-:Y:S02]  /*8b80*/  LOP3.LUT R50, R56, 0xffff0000, RZ, 0xc0, !PT ;  /* 0xffff000038327812 */ /* 0x000fe400078ec0ff */
[C---:B------:R-:W-:Y:S02]  /*8b90*/  SHF.L.U32 R51, R57.reuse, 0x10, RZ ;  /* 0x0000001039337819 */ /* 0x040fe400000006ff */
[----:B------:R-:W-:Y:S02]  /*8ba0*/  LOP3.LUT R52, R57, 0xffff0000, RZ, 0xc0, !PT ;  /* 0xffff000039347812 */ /* 0x000fe400078ec0ff */
[C---:B------:R-:W-:Y:S02]  /*8bb0*/  SHF.L.U32 R53, R58.reuse, 0x10, RZ ;  /* 0x000000103a357819 */ /* 0x040fe400000006ff */
[----:B------:R-:W-:Y:S01]  /*8bc0*/  LOP3.LUT R54, R58, 0xffff0000, RZ, 0xc0, !PT ;  /* 0xffff00003a367812 */ /* 0x000fe200078ec0ff */
[----:B----4-:R-:W1:Y:S01]  /*8bd0*/  LDTM.x32 R4, tmem[UR4+0x60] ;  /* 0x00006004000479ee */ /* 0x010e6200082c0000 */
[C---:B------:R-:W-:Y:S01]  /*8be0*/  SHF.L.U32 R55, R59.reuse, 0x10, RZ ;  /* 0x000000103b377819 */ /* 0x040fe200000006ff */
[----:B------:R-:W-:Y:S01]  /*8bf0*/  NOP ;  /* 0x0000000000007918 */ /* 0x000fe20000000000 */
[----:B------:R-:W-:Y:S02]  /*8c00*/  LOP3.LUT R56, R59, 0xffff0000, RZ, 0xc0, !PT ;  /* 0xffff00003b387812 */ /* 0x000fe400078ec0ff */
[C---:B------:R-:W-:Y:S02]  /*8c10*/  SHF.L.U32 R57, R64.reuse, 0x10, RZ ;  /* 0x0000001040397819 */ /* 0x040fe400000006ff */
[----:B------:R-:W-:Y:S02]  /*8c20*/  LOP3.LUT R58, R64, 0xffff0000, RZ, 0xc0, !PT ;  /* 0xffff0000403a7812 */ /* 0x000fe400078ec0ff */
[C---:B------:R-:W-:Y:S02]  /*8c30*/  SHF.L.U32 R59, R65.reuse, 0x10, RZ ;  /* 0x00000010413b7819 */ /* 0x040fe400000006ff */
[----:B------:R-:W-:Y:S02]  /*8c40*/  LOP3.LUT R60, R65, 0xffff0000, RZ, 0xc0, !PT ;  /* 0xffff0000413c7812 */ /* 0x000fe400078ec0ff */
[C---:B------:R-:W-:Y:S02]  /*8c50*/  SHF.L.U32 R61, R66.reuse, 0x10, RZ ;  /* 0x00000010423d7819 */ /* 0x040fe400000006ff */
[----:B------:R-:W-:Y:S02]  /*8c60*/  LOP3.LUT R62, R66, 0xffff0000, RZ, 0xc0, !PT ;  /* 0xffff0000423e7812 */ /* 0x000fe400078ec0ff */
[C---:B------:R-:W-:Y:S02]  /*8c70*/  SHF.L.U32 R63, R67.reuse, 0x10, RZ ;  /* 0x00000010433f7819 */ /* 0x040fe400000006ff */
[----:B------:R-:W-:Y:S02]  /*8c80*/  IADD3 R112, PT, PT, R112, 0xd0, RZ ;  /* 0x000000d070707810 */ /* 0x000fe40007ffe0ff */
[----:B------:R-:W-:Y:S02]  /*8c90*/  LOP3.LUT R64, R67, 0xffff0000, RZ, 0xc0, !PT ;  /* 0xffff000043407812 */ /* 0x000fe400078ec0ff */
[C---:B------:R-:W-:Y:S01]  /*8ca0*/  SHF.L.U32 R65, R72.reuse, 0x10, RZ ;  /* 0x0000001048417819 */ /* 0x040fe200000006ff */
[C---:B-1----:R-:W-:Y:S01]  /*8cb0*/  FMUL R4, R47.reuse, R4 ;  /* 0x000000042f047220 */ /* 0x042fe20000400000 */
[----:B------:R-:W-:Y:S01]  /*8cc0*/  LOP3.LUT R66, R72, 0xffff0000, RZ, 0xc0, !PT ;  /* 0xffff000048427812 */ /* 0x000fe200078ec0ff */
[----:B------:R-:W-:Y:S01]  /*8cd0*/  FMUL R5, R47, R5 ;  /* 0x000000052f057220 */ /* 0x000fe20000400000 */
[----:B------:R-:W-:Y:S01]  /*8ce0*/  LOP3.LUT R112, R112, 0xfefffff8, RZ, 0xc0, !PT ;  /* 0xfefffff870707812 */ /* 0x000fe200078ec0ff */
[----:B------:R-:W-:Y:S01]  /*8cf0*/  FFMA R4, R49, R48, R4 ;  /* 0x0000003031047223 */ /* 0x000fe20000000004 */
[----:B------:R-:W-:Y:S01]  /*8d00*/  FMUL R6, R47, R6 ;  /* 0x000000062f067220 */ /* 0x000fe20000400000 */
[----:B------:R-:W-:Y:S01]  /*8d10*/  FFMA R5, R49, R50, R5 ;  /* 0x0000003231057223 */ /* 0x000fe20000000005 */
[----:B------:R-:W-:Y:S01]  /*8d20*/  SHF.L.U32 R67, R73, 0x10, RZ ;  /* 0x0000001049437819 */ /* 0x000fe200000006ff */
[----:B------:R1:W-:Y:S01]  /*8d30*/  SYNCS.ARRIVE.TRANS64.RED.A1T0 RZ, [R112+URZ], RZ ;  /* 0x000000ff70ff79a7 */ /* 0x0003e200081004ff */
[----:B------:R-:W-:Y:S01]  /*8d40*/  FFMA R6, R49, R51, R6 ;  /* 0x0000003331067223 */ /* 0x000fe20000000006 */
[----:B------:R-:W-:Y:S01]  /*8d50*/  FMUL R7, R47, R7 ;  /* 0x000000072f077220 */ /* 0x000fe20000400000 */
[----:B------:R-:W-:Y:S01]  /*8d60*/  F2FP.BF16.F32.PACK_AB R4, R5, R4 ;  /* 0x000000040504723e */ /* 0x000fe200000010ff */
[C---:B------:R-:W-:Y:S01]  /*8d70*/  FMUL R8, R47.reuse, R8 ;  /* 0x000000082f087220 */ /* 0x040fe20000400000 */
[----:B------:R-:W-:Y:S01]  /*8d80*/  FMUL R9, R47, R9 ;  /* 0x000000092f097220 */ /* 0x000fe20000400000 */
[----:B------:R-:W-:Y:S01]  /*8d90*/  LOP3.LUT R68, R73, 0xffff0000, RZ, 0xc0, !PT ;  /* 0xffff000049447812 */ /* 0x000fe200078ec0ff */
[C---:B------:R-:W-:Y:S01]  /*8da0*/  FFMA R7, R49.reuse, R52, R7 ;  /* 0x0000003431077223 */ /* 0x040fe20000000007 */
[C---:B------:R-:W-:Y:S01]  /*8db0*/  FFMA R8, R49.reuse, R53, R8 ;  /* 0x0000003531087223 */ /* 0x040fe20000000008 */
[C---:B------:R-:W-:Y:S01]  /*8dc0*/  SHF.L.U32 R69, R74.reuse, 0x10, RZ ;  /* 0x000000104a457819 */ /* 0x040fe200000006ff */
[----:B------:R-:W-:Y:S01]  /*8dd0*/  FFMA R9, R49, R54, R9 ;  /* 0x0000003631097223 */ /* 0x000fe20000000009 */
[----:B------:R-:W-:Y:S01]  /*8de0*/  FMUL R10, R47, R10 ;  /* 0x0000000a2f0a7220 */ /* 0x000fe20000400000 */
[----:B------:R-:W-:Y:S01]  /*8df0*/  F2FP.BF16.F32.PACK_AB R5, R7, R6 ;  /* 0x000000060705723e */ /* 0x000fe200000010ff */
[C---:B------:R-:W-:Y:S01]  /*8e00*/  FMUL R11, R47.reuse, R11 ;  /* 0x0000000b2f0b7220 */ /* 0x040fe20000400000 */
[----:B------:R-:W-:Y:S01]  /*8e10*/  FMUL R0, R47, R12 ;  /* 0x0000000c2f007220 */ /* 0x000fe20000400000 */
[----:B------:R-:W-:Y:S01]  /*8e20*/  F2FP.BF16.F32.PACK_AB R6, R9, R8 ;  /* 0x000000080906723e */ /* 0x000fe200000010ff */
[C---:B------:R-:W-:Y:S01]  /*8e30*/  FFMA R10, R49.reuse, R55, R10 ;  /* 0x00000037310a7223 */ /* 0x040fe2000000000a */
[C---:B------:R-:W-:Y:S01]  /*8e40*/  FFMA R11, R49.reuse, R56, R11 ;  /* 0x00000038310b7223 */ /* 0x040fe2000000000b */
[----:B------:R-:W-:Y:S01]  /*8e50*/  LOP3.LUT R70, R74, 0xffff0000, RZ, 0xc0, !PT ;  /* 0xffff00004a467812 */ /* 0x000fe200078ec0ff */
[----:B------:R-:W-:Y:S01]  /*8e60*/  FFMA R0, R49, R57, R0 ;  /* 0x0000003931007223 */ /* 0x000fe20000000000 */
[----:B------:R-:W-:Y:S01]  /*8e70*/  FMUL R2, R47, R13 ;  /* 0x0000000d2f027220 */ /* 0x000fe20000400000 */
[----:B------:R-:W-:Y:S01]  /*8e80*/  SHF.L.U32 R71, R75, 0x10, RZ ;  /* 0x000000104b477819 */ /* 0x000fe200000006ff */
[----:B------:R-:W-:Y:S01]  /*8e90*/  FMUL R3, R47, R14 ;  /* 0x0000000e2f037220 */ /* 0x000fe20000400000 */
[----:B------:R-:W-:Y:S01]  /*8ea0*/  F2FP.BF16.F32.PACK_AB R7, R11, R10 ;  /* 0x0000000a0b07723e */ /* 0x000fe200000010ff */
[----:B------:R-:W-:Y:S01]  /*8eb0*/  FFMA R2, R49, R58, R2 ;  /* 0x0000003a31027223 */ /* 0x000fe20000000002 */
[C---:B------:R-:W-:Y:S01]  /*8ec0*/  FMUL R15, R47.reuse, R15 ;  /* 0x0000000f2f0f7220 */ /* 0x040fe20000400000 */
[C---:B------:R-:W-:Y:S01]  /*8ed0*/  FMUL R12, R47.reuse, R16 ;  /* 0x000000102f0c7220 */ /* 0x040fe20000400000 */
[----:B------:R-:W-:Y:S01]  /*8ee0*/  FMUL R13, R47, R17 ;  /* 0x000000112f0d7220 */ /* 0x000fe20000400000 */
[----:B------:R1:W-:Y:S01]  /*8ef0*/  STS.128 [R104+0x6000], R4 ;  /* 0x0060000468007388 */ /* 0x0003e20000000c00 */
[----:B------:R-:W-:Y:S01]  /*8f00*/  LOP3.LUT R72, R75, 0xffff0000, RZ, 0xc0, !PT ;  /* 0xffff00004b487812 */ /* 0x000fe200078ec0ff */
[C---:B------:R-:W-:Y:S01]  /*8f10*/  FFMA R3, R49.reuse, R59, R3 ;  /* 0x0000003b31037223 */ /* 0x040fe20000000003 */
[----:B------:R-:W-:Y:S01]  /*8f20*/  SHF.L.U32 R73, R80, 0x10, RZ ;  /* 0x0000001050497819 */ /* 0x000fe200000006ff */
[C---:B------:R-:W-:Y:S01]  /*8f30*/  FFMA R15, R49.reuse, R60, R15 ;  /* 0x0000003c310f7223 */ /* 0x040fe2000000000f */
[----:B------:R-:W-:Y:S01]  /*8f40*/  F2FP.BF16.F32.PACK_AB R8, R2, R0 ;  /* 0x000000000208723e */ /* 0x000fe200000010ff */
[C---:B------:R-:W-:Y:S01]  /*8f50*/  FFMA R12, R49.reuse, R61, R12 ;  /* 0x0000003d310c7223 */ /* 0x040fe2000000000c */
[----:B------:R-:W-:Y:S01]  /*8f60*/  FFMA R13, R49, R62, R13 ;  /* 0x0000003e310d7223 */ /* 0x000fe2000000000d */
[C---:B------:R-:W-:Y:S01]  /*8f70*/  FMUL R14, R47.reuse, R18 ;  /* 0x000000122f0e7220 */ /* 0x040fe20000400000 */
[C---:B------:R-:W-:Y:S01]  /*8f80*/  FMUL R19, R47.reuse, R19 ;  /* 0x000000132f137220 */ /* 0x040fe20000400000 */
[C---:B------:R-:W-:Y:S01]  /*8f90*/  FMUL R16, R47.reuse, R20 ;  /* 0x000000142f107220 */ /* 0x040fe20000400000 */
[----:B------:R-:W-:Y:S01]  /*8fa0*/  FMUL R17, R47, R21 ;  /* 0x000000152f117220 */ /* 0x000fe20000400000 */
[----:B------:R-:W-:Y:S01]  /*8fb0*/  FFMA R14, R49, R63, R14 ;  /* 0x0000003f310e7223 */ /* 0x000fe2000000000e */
        /* <DEDUP_REMOVED lines=11> */
[----:B------:R-:W-:Y:S01]  /*9070*/  F2FP.BF16.F32.PACK_AB R9, R15, R3 ;  /* 0x000000030f09723e */ /* 0x000fe200000010ff */
[----:B------:R-:W-:Y:S01]  /*9080*/  FFMA R20, R49, R69, R20 ;  /* 0x0000004531147223 */ /* 0x000fe20000000014 */
[----:B------:R-:W-:Y:S01]  /*9090*/  F2FP.BF16.F32.PACK_AB R10, R13, R12 ;  /* 0x0000000c0d0a723e */ /* 0x000fe200000010ff */
[----:B------:R-:W-:Y:S01]  /*90a0*/  FMUL R24, R47, R28 ;  /* 0x0000001c2f187220 */ /* 0x000fe20000400000 */
[----:B------:R-:W-:Y:S01]  /*90b0*/  F2FP.BF16.F32.PACK_AB R11, R19, R14 ;  /* 0x0000000e130b723e */ /* 0x000fe200000010ff */
[----:B------:R-:W-:Y:S01]  /*90c0*/  FFMA R21, R49, R70, R21 ;  /* 0x0000004631157223 */ /* 0x000fe20000000015 */
[----:B------:R-:W-:Y:S01]  /*90d0*/  LOP3.LUT R74, R80, 0xffff0000, RZ, 0xc0, !PT ;  /* 0xffff0000504a7812 */ /* 0x000fe200078ec0ff */
[----:B------:R-:W-:Y:S01]  /*90e0*/  FMUL R25, R47, R29 ;  /* 0x0000001d2f197220 */ /* 0x000fe20000400000 */
[----:B------:R-:W-:Y:S01]  /*90f0*/  SHF.L.U32 R75, R81, 0x10, RZ ;  /* 0x00000010514b7819 */ /* 0x000fe200000006ff */
[----:B------:R1:W-:Y:S01]  /*9100*/  STS.128 [R103+0x6010], R8 ;  /* 0x0060100867007388 */ /* 0x0003e20000000c00 */
[----:B------:R-:W-:Y:S01]  /*9110*/  FFMA R22, R49, R71, R22 ;  /* 0x0000004731167223 */ /* 0x000fe20000000016 */
[----:B------:R-:W-:Y:S01]  /*9120*/  LOP3.LUT R76, R81, 0xffff0000, RZ, 0xc0, !PT ;  /* 0xffff0000514c7812 */ /* 0x000fe200078ec0ff */
[----:B------:R-:W-:Y:S01]  /*9130*/  FMUL R26, R47, R30 ;  /* 0x0000001e2f1a7220 */ /* 0x000fe20000400000 */
[----:B------:R-:W-:Y:S01]  /*9140*/  FFMA R27, R49, R72, R27 ;  /* 0x00000048311b7223 */ /* 0x000fe2000000001b */
[C---:B------:R-:W-:Y:S01]  /*9150*/  SHF.L.U32 R77, R82.reuse, 0x10, RZ ;  /* 0x00000010524d7819 */ /* 0x040fe200000006ff */
[----:B------:R-:W-:Y:S01]  /*9160*/  FMUL R31, R47, R31 ;  /* 0x0000001f2f1f7220 */ /* 0x000fe20000400000 */
[----:B------:R-:W-:Y:S01]  /*9170*/  FFMA R24, R49, R73, R24 ;  /* 0x0000004931187223 */ /* 0x000fe20000000018 */
[----:B------:R-:W-:Y:S01]  /*9180*/  LOP3.LUT R78, R82, 0xffff0000, RZ, 0xc0, !PT ;  /* 0xffff0000524e7812 */ /* 0x000fe200078ec0ff */
[----:B------:R-:W-:Y:S01]  /*9190*/  FMUL R28, R47, R32 ;  /* 0x000000202f1c7220 */ /* 0x000fe20000400000 */
[----:B------:R-:W-:Y:S01]  /*91a0*/  FFMA R25, R49, R74, R25 ;  /* 0x0000004a31197223 */ /* 0x000fe20000000019 */
[----:B------:R-:W-:Y:S01]  /*91b0*/  SHF.L.U32 R79, R83, 0x10, RZ ;  /* 0x00000010534f7819 */ /* 0x000fe200000006ff */
[----:B------:R-:W-:Y:S01]  /*91c0*/  FMUL R29, R47, R33 ;  /* 0x000000212f1d7220 */ /* 0x000fe20000400000 */
[----:B------:R-:W-:Y:S01]  /*91d0*/  F2FP.BF16.F32.PACK_AB R16, R17, R16 ;  /* 0x000000101110723e */ /* 0x000fe200000010ff */
[----:B------:R-:W-:Y:S01]  /*91e0*/  FFMA R26, R49, R75, R26 ;  /* 0x0000004b311a7223 */ /* 0x000fe2000000001a */
[----:B------:R-:W-:Y:S01]  /*91f0*/  LOP3.LUT R80, R83, 0xffff0000, RZ, 0xc0, !PT ;  /* 0xffff000053507812 */ /* 0x000fe200078ec0ff */
        /* <DEDUP_REMOVED lines=33> */
.L_x_142:
[----:B------:R-:W-:Y:S05]  /*9410*/  BSYNC.RECONVERGENT B0 ;  /* 0x0000000000007941 */ /* 0x000fea0003800200 */
.L_x_141:
[----:B------:R-:W-:Y:S01]  /*9420*/  BAR.SYNC.DEFER_BLOCKING 0x1, 0x80 ;  /* 0x0042000000007b1d */ /* 0x000fe20000010000 */
[----:B------:R-:W-:Y:S01]  /*9430*/  UISETP.NE.AND UP0, UPT, UR49, -0x4, UPT ;  /* 0xfffffffc3100788c */ /* 0x000fe2000bf05270 */
[----:B------:R-:W-:Y:S08]  /*9440*/  IADD3 R45, PT, PT, R45, 0x1, RZ ;  /* 0x000000012d2d7810 */ /* 0x000ff00007ffe0ff */
[----:B------:R-:W-:Y:S05]  /*9450*/  BRA.U !UP0, `(.L_x_143) ;  /* 0x0000000108287547 */ /* 0x000fea000b800000 */
[----:B------:R-:W-:Y:S01]  /*9460*/  ISETP.NE.AND P0, PT, R111, RZ, PT ;  /* 0x000000ff6f00720c */ /* 0x000fe20003f05270 */
[----:B------:R-:W-:Y:S01]  /*9470*/  IMAD.U32 R2, RZ, RZ, UR51 ;  /* 0x00000033ff027e24 */ /* 0x000fe2000f8e00ff */
[----:B------:R-:W-:Y:S01]  /*9480*/  UIADD3 UR51, UPT, UPT, UR51, 0x1, URZ ;  /* 0x0000000133337890 */ /* 0x000fe2000fffe0ff */
[----:B------:R-:W-:Y:S03]  /*9490*/  IMAD.U32 R0, RZ, RZ, UR37 ;  /* 0x00000025ff007e24 */ /* 0x000fe6000f8e00ff */
[----:B------:R-:W-:Y:S04]  /*94a0*/  UISETP.NE.AND UP0, UPT, UR51, 0x4, UPT ;  /* 0x000000043300788c */ /* 0x000fe8000bf05270 */
[----:B------:R-:W-:Y:S03]  /*94b0*/  USEL UR51, UR51, URZ, UP0 ;  /* 0x000000ff33337287 */ /* 0x000fe60008000000 */
[----:B------:R-:W-:Y:S05]  /*94c0*/  @P0 LEA R2, R2, UR48, 0x3 ;  /* 0x0000003002020c11 */ /* 0x000fea000f8e18ff */
[----:B------:R-:W-:Y:S05]  /*94d0*/  @P0 VIADD R2, R2, 0x60 ;  /* 0x0000006002020836 */ /* 0x000fea0000000000 */
[----:B------:R-:W-:Y:S04]  /*94e0*/  @P0 PRMT R0, R0, 0x654, R2 ;  /* 0x0000065400000816 */ /* 0x000fe80000000002 */
[----:B------:R2:W-:Y:S03]  /*94f0*/  @P0 SYNCS.ARRIVE.TRANS64.RED.A1T0 RZ, [R0+URZ], RZ ;  /* 0x000000ff00ff09a7 */ /* 0x0005e600081004ff */
.L_x_143:
[----:B------:R-:W-:Y:S01]  /*9500*/  ISETP.NE.AND P2, PT, R107, RZ, PT ;  /* 0x000000ff6b00720c */ /* 0x000fe20003f45270 */
[----:B------:R-:W-:Y:S01]  /*9510*/  UIADD3 UR49, UPT, UPT, UR49, 0x4, URZ ;  /* 0x0000000431317890 */ /* 0x000fe2000fffe0ff */
[----:B------:R-:W-:Y:S01]  /*9520*/  ISETP.NE.AND P0, PT, R109, 0x2, PT ;  /* 0x000000026d00780c */ /* 0x000fe20003f05270 */
[----:B------:R-:W-:Y:S01]  /*9530*/  IMAD.IADD R15, R43, 0x1, R90 ;  /* 0x000000012b0f7824 */ /* 0x000fe200078e025a */
[----:B------:R-:W-:Y:S01]  /*9540*/  ISETP.NE.AND P1, PT, R45, 0x4, PT ;  /* 0x000000042d00780c */ /* 0x000fe20003f25270 */
[----:B------:R-:W-:Y:S01]  /*9550*/  IMAD.IADD R14, R44, 0x1, R91 ;  /* 0x000000012c0e7824 */ /* 0x000fe200078e025b */
[----:B------:R-:W-:Y:S02]  /*9560*/  SEL R2, RZ, 0x1, P0 ;  /* 0x00000001ff027807 */ /* 0x000fe40000000000 */
[----:B--2---:R-:W-:Y:S02]  /*9570*/  SEL R0, RZ, 0x1, P1 ;  /* 0x00000001ff007807 */ /* 0x004fe40000800000 */
[----:B------:R-:W-:Y:S02]  /*9580*/  LOP3.LUT R99, R99, R2, RZ, 0x3c, !PT ;  /* 0x0000000263637212 */ /* 0x000fe400078e3cff */
[----:B------:R-:W-:Y:S02]  /*9590*/  LOP3.LUT R100, R100, R0, RZ, 0x3c, !PT ;  /* 0x0000000064647212 */ /* 0x000fe400078e3cff */
[----:B------:R-:W-:Y:S02]  /*95a0*/  @P2 R2UR UR36, R98 ;  /* 0x00000000622422ca */ /* 0x000fe400000e0000 */
[----:B------:R-:W-:Y:S02]  /*95b0*/  SEL R109, R109, RZ, P0 ;  /* 0x000000ff6d6d7207 */ /* 0x000fe40000000000 */
[----:B------:R-:W-:Y:S01]  /*95c0*/  SEL R45, R45, RZ, P1 ;  /* 0x000000ff2d2d7207 */ /* 0x000fe20000800000 */
[----:B------:R-:W-:Y:S10]  /*95d0*/  @P2 BRA `(.L_x_144) ;  /* 0xffffffc000542947 */ /* 0x000ff4000383ffff */
[----:B------:R-:W-:-:S09]  /*95e0*/  UISETP.NE.AND UP0, UPT, UR50, URZ, UPT ;  /* 0x000000ff3200728c */ /* 0x000fd2000bf05270 */
[----:B------:R-:W-:Y:S05]  /*95f0*/  BRA.U !UP0, `(.L_x_145) ;  /* 0x0000000108487547 */ /* 0x000fea000b800000 */
[----:B------:R-:W2:Y:S02]  /*9600*/  LDCU.64 UR4, c[0x0][0x890] ;  /* 0x00011200ff0477ac */ /* 0x000ea40008000a00 */
[----:B--2---:R-:W-:-:S04]  /*9610*/  UISETP.NE.U32.AND UP0, UPT, UR4, URZ, UPT ;  /* 0x000000ff0400728c */ /* 0x004fc8000bf05070 */
[----:B------:R-:W-:-:S09]  /*9620*/  UISETP.NE.AND.EX UP0, UPT, UR5, URZ, UPT, UP0 ;  /* 0x000000ff0500728c */ /* 0x000fd2000bf05300 */
[----:B------:R-:W-:Y:S05]  /*9630*/  BRA.U UP0, `(.L_x_146) ;  /* 0x00000001000c7547 */ /* 0x000fea000b800000 */
[----:B------:R-:W-:-:S13]  /*9640*/  FSETP.NEU.AND P0, PT, R49, RZ, PT ;  /* 0x000000ff3100720b */ /* 0x000fda0003f0d000 */
[----:B------:R-:W-:Y:S05]  /*9650*/  @!P0 EXIT ;  /* 0x000000000000894d */ /* 0x000fea0003800000 */
[----:B------:R-:W-:Y:S05]  /*9660*/  BRA `(.L_x_145) ;  /* 0x00000000002c7947 */ /* 0x000fea0003800000 */
.L_x_146:
[----:B------:R-:W-:Y:S01]  /*9670*/  ISETP.NE.AND P0, PT, R108, RZ, PT ;  /* 0x000000ff6c00720c */ /* 0x000fe20003f05270 */
[----:B------:R-:W-:-:S12]  /*9680*/  BSSY.RECONVERGENT B0, `(.L_x_145) ;  /* 0x0000009000007945 */ /* 0x000fd80003800200 */
[----:B------:R-:W-:Y:S05]  /*9690*/  @P0 BRA `(.L_x_147) ;  /* 0x0000000000140947 */ /* 0x000fea0003800000 */
[----:B------:R-:W2:Y:S02]  /*96a0*/  LDCU.64 UR4, c[0x0][0x888] ;  /* 0x00011100ff0477ac */ /* 0x000ea40008000a00 */
[----:B--2---:R-:W-:-:S04]  /*96b0*/  ISETP.NE.U32.AND P0, PT, RZ, UR4, PT ;  /* 0x00000004ff007c0c */ /* 0x004fc8000bf05070 */
[----:B------:R-:W-:-:S13]  /*96c0*/  ISETP.NE.AND.EX P0, PT, RZ, UR5, PT, P0 ;  /* 0x00000005ff007c0c */ /* 0x000fda000bf05300 */
[----:B------:R-:W-:Y:S05]  /*96d0*/  @!P0 EXIT ;  /* 0x000000000000894d */ /* 0x000fea0003800000 */
[----:B------:R-:W-:Y:S05]  /*96e0*/  BRA `(.L_x_148) ;  /* 0x0000000000087947 */ /* 0x000fea0003800000 */
.L_x_147:
[----:B------:R-:W-:-:S13]  /*96f0*/  FSETP.NEU.AND P0, PT, R49, RZ, PT ;  /* 0x000000ff3100720b */ /* 0x000fda0003f0d000 */
[----:B------:R-:W-:Y:S05]  /*9700*/  @!P0 EXIT ;  /* 0x000000000000894d */ /* 0x000fea0003800000 */
.L_x_148:
[----:B------:R-:W-:Y:S05]  /*9710*/  BSYNC.RECONVERGENT B0 ;  /* 0x0000000000007941 */ /* 0x000fea0003800200 */
.L_x_145:
[----:B------:R-:W-:Y:S01]  /*9720*/  ULEA UR4, UR51, UR48, 0x3 ;  /* 0x0000003033047291 */ /* 0x000fe2000f8e18ff */
[----:B------:R-:W-:-:S04]  /*9730*/  DEPBAR.LE SB0, 0x0 ;  /* 0x000080000000791a */ /* 0x000fc80000000000 */
[----:B------:R-:W-:-:S04]  /*9740*/  UIADD3 UR4, UPT, UPT, UR4, 0x60, URZ ;  /* 0x0000006004047890 */ /* 0x000fc8000fffe0ff */
[----:B------:R-:W-:-:S09]  /*9750*/  UPRMT UR4, UR37, 0x654, UR4 ;  /* 0x0000065425047896 */ /* 0x000fd20008000004 */
[----:B------:R-:W-:Y:S01]  /*9760*/  SYNCS.ARRIVE.TRANS64.RED.A1T0 RZ, [UR4], RZ ;  /* 0x000000ffffff79a7 */ /* 0x000fe20008100404 */
[----:B------:R-:W-:Y:S05]  /*9770*/  EXIT ;  /* 0x000000000000794d */ /* 0x000fea0003800000 */
.L_x_24:
[----:B--2---:R2:W4:Y:S02]  /*9780*/  SYNCS.PHASECHK.TRANS64.TRYWAIT P0, [R2+URZ+0x100], R3 ;  /* 0x00010003020075a7 */ /* 0x00452400080011ff */
[----:B----4-:R-:W-:Y:S05]  /*9790*/  @!P0 NANOSLEEP.SYNCS 0x989680 ;  /* 0x009896800000895d */ /* 0x010fea0003900000 */
[----:B------:R-:W4:Y:S02]  /*97a0*/  @!P0 SYNCS.PHASECHK.TRANS64 P0, [R2+URZ+0x100], R3 ;  /* 0x00010003020085a7 */ /* 0x000f2400080010ff */
[----:B----4-:R-:W-:Y:S05]  /*97b0*/  @!P0 BRA `(.L_x_24) ;  /* 0xfffffffc00f08947 */ /* 0x010fea000383ffff */
[----:B------:R-:W-:Y:S05]  /*97c0*/  BRA `(.L_x_149) ;  /* 0xffffff8000107947 */ /* 0x000fea000383ffff */
.L_x_27:
[----:B------:R-:W-:-:S07]  /*97d0*/  MOV R2, UR33 ;  /* 0x0000002100027c02 */ /* 0x000fce0008000f00 */
.L_x_150:
[----:B-1----:R1:W2:Y:S02]  /*97e0*/  SYNCS.PHASECHK.TRANS64.TRYWAIT P0, [R2+URZ+0x20], R4 ;  /* 0x00002004020075a7 */ /* 0x0022a400080011ff */
[----:B--2---:R-:W-:Y:S05]  /*97f0*/  @!P0 NANOSLEEP.SYNCS 0x989680 ;  /* 0x009896800000895d */ /* 0x004fea0003900000 */
[----:B------:R-:W2:Y:S02]  /*9800*/  @!P0 SYNCS.PHASECHK.TRANS64 P0, [R2+URZ+0x20], R4 ;  /* 0x00002004020085a7 */ /* 0x000ea400080010ff */
[----:B--2---:R-:W-:Y:S05]  /*9810*/  @!P0 BRA `(.L_x_150) ;  /* 0xfffffffc00f08947 */ /* 0x004fea000383ffff */
[----:B------:R-:W-:Y:S05]  /*9820*/  BRA `(.L_x_26) ;  /* 0xffffff8000787947 */ /* 0x000fea000383ffff */
.L_x_34:
[----:B-1----:R-:W-:-:S07]  /*9830*/  MOV R2, UR33 ;  /* 0x0000002100027c02 */ /* 0x002fce0008000f00 */
.L_x_151:
[----:B-1----:R1:W2:Y:S02]  /*9840*/  SYNCS.PHASECHK.TRANS64.TRYWAIT P0, [R2+URZ+0x20], R4 ;  /* 0x00002004020075a7 */ /* 0x0022a400080011ff */
[----:B--2---:R-:W-:Y:S05]  /*9850*/  @!P0 NANOSLEEP.SYNCS 0x989680 ;  /* 0x009896800000895d */ /* 0x004fea0003900000 */
[----:B------:R-:W2:Y:S02]  /*9860*/  @!P0 SYNCS.PHASECHK.TRANS64 P0, [R2+URZ+0x20], R4 ;  /* 0x00002004020085a7 */ /* 0x000ea400080010ff */
[----:B--2---:R-:W-:Y:S05]  /*9870*/  @!P0 BRA `(.L_x_151) ;  /* 0xfffffffc00f08947 */ /* 0x004fea000383ffff */
[----:B------:R-:W-:Y:S05]  /*9880*/  BRA `(.L_x_33) ;  /* 0xffffff8400647947 */ /* 0x000fea000383ffff */
.L_x_39:
[----:B-1----:R1:W2:Y:S02]  /*9890*/  SYNCS.PHASECHK.TRANS64.TRYWAIT P0, [R2+URZ+0x90], R3 ;  /* 0x00009003020075a7 */ /* 0x0022a400080011ff */
[----:B--2---:R-:W-:Y:S05]  /*98a0*/  @!P0 NANOSLEEP.SYNCS 0x989680 ;  /* 0x009896800000895d */ /* 0x004fea0003900000 */
[----:B------:R-:W2:Y:S02]  /*98b0*/  @!P0 SYNCS.PHASECHK.TRANS64 P0, [R2+URZ+0x90], R3 ;  /* 0x00009003020085a7 */ /* 0x000ea400080010ff */
[----:B--2---:R-:W-:Y:S05]  /*98c0*/  @!P0 BRA `(.L_x_39) ;  /* 0xfffffffc00f08947 */ /* 0x004fea000383ffff */
[----:B------:R-:W-:Y:S05]  /*98d0*/  BRA `(.L_x_152) ;  /* 0xffffff8800307947 */ /* 0x000fea000383ffff */
.L_x_43:
[----:B---3--:R-:W-:-:S07]  /*98e0*/  MOV R0, UR5 ;  /* 0x0000000500007c02 */ /* 0x008fce0008000f00 */
.L_x_153:
[----:B-1----:R1:W2:Y:S02]  /*98f0*/  SYNCS.PHASECHK.TRANS64.TRYWAIT P0, [R0+URZ], R2 ;  /* 0x00000002000075a7 */ /* 0x0022a400080011ff */
[----:B--2---:R-:W-:Y:S05]  /*9900*/  @!P0 NANOSLEEP.SYNCS 0x989680 ;  /* 0x009896800000895d */ /* 0x004fea0003900000 */
[----:B------:R-:W2:Y:S02]  /*9910*/  @!P0 SYNCS.PHASECHK.TRANS64 P0, [R0+URZ], R2 ;  /* 0x00000002000085a7 */ /* 0x000ea400080010ff */
[----:B--2---:R-:W-:Y:S05]  /*9920*/  @!P0 BRA `(.L_x_153) ;  /* 0xfffffffc00f08947 */ /* 0x004fea000383ffff */
[----:B------:R-:W-:Y:S05]  /*9930*/  BRA `(.L_x_154) ;  /* 0xffffff8c00a07947 */ /* 0x000fea000383ffff */
.L_x_44:
[----:B---3--:R-:W-:-:S07]  /*9940*/  MOV R0, UR5 ;  /* 0x0000000500007c02 */ /* 0x008fce0008000f00 */
.L_x_155:
[----:B-1----:R1:W2:Y:S02]  /*9950*/  SYNCS.PHASECHK.TRANS64.TRYWAIT P0, [R0+URZ], R3 ;  /* 0x00000003000075a7 */ /* 0x0022a400080011ff */
[----:B--2---:R-:W-:Y:S05]  /*9960*/  @!P0 NANOSLEEP.SYNCS 0x989680 ;  /* 0x009896800000895d */ /* 0x004fea0003900000 */
[----:B------:R-:W2:Y:S02]  /*9970*/  @!P0 SYNCS.PHASECHK.TRANS64 P0, [R0+URZ], R3 ;  /* 0x00000003000085a7 */ /* 0x000ea400080010ff */
[----:B--2---:R-:W-:Y:S05]  /*9980*/  @!P0 BRA `(.L_x_155) ;  /* 0xfffffffc00f08947 */ /* 0x004fea000383ffff */
[----:B------:R-:W-:Y:S05]  /*9990*/  BRA `(.L_x_156) ;  /* 0xffffff8c00ac7947 */ /* 0x000fea000383ffff */
.L_x_45:
[----:B---3--:R-:W-:-:S07]  /*99a0*/  MOV R0, UR5 ;  /* 0x0000000500007c02 */ /* 0x008fce0008000f00 */
.L_x_157:
[----:B-1----:R1:W2:Y:S02]  /*99b0*/  SYNCS.PHASECHK.TRANS64.TRYWAIT P0, [R0+URZ], R3 ;  /* 0x00000003000075a7 */ /* 0x0022a400080011ff */
[----:B--2---:R-:W-:Y:S05]  /*99c0*/  @!P0 NANOSLEEP.SYNCS 0x989680 ;  /* 0x009896800000895d */ /* 0x004fea0003900000 */
[----:B------:R-:W2:Y:S02]  /*99d0*/  @!P0 SYNCS.PHASECHK.TRANS64 P0, [R0+URZ], R3 ;  /* 0x00000003000085a7 */ /* 0x000ea400080010ff */
[----:B--2---:R-:W-:Y:S05]  /*99e0*/  @!P0 BRA `(.L_x_157) ;  /* 0xfffffffc00f08947 */ /* 0x004fea000383ffff */
[----:B------:R-:W-:Y:S05]  /*99f0*/  BRA `(.L_x_158) ;  /* 0xffffff8c00b87947 */ /* 0x000fea000383ffff */
.L_x_48:
[----:B-1----:R1:W2:Y:S02]  /*9a00*/  SYNCS.PHASECHK.TRANS64.TRYWAIT P0, [R0+URZ+0xf0], R4 ;  /* 0x0000f004000075a7 */ /* 0x0022a400080011ff */
[----:B--2---:R-:W-:Y:S05]  /*9a10*/  @!P0 NANOSLEEP.SYNCS 0x989680 ;  /* 0x009896800000895d */ /* 0x004fea0003900000 */
[----:B------:R-:W2:Y:S02]  /*9a20*/  @!P0 SYNCS.PHASECHK.TRANS64 P0, [R0+URZ+0xf0], R4 ;  /* 0x0000f004000085a7 */ /* 0x000ea400080010ff */
[----:B--2---:R-:W-:Y:S05]  /*9a30*/  @!P0 BRA `(.L_x_48) ;  /* 0xfffffffc00f08947 */ /* 0x004fea000383ffff */
[----:B------:R-:W-:Y:S05]  /*9a40*/  BRA `(.L_x_159) ;  /* 0xffffff9000187947 */ /* 0x000fea000383ffff */
.L_x_49:
[----:B------:R-:W-:-:S07]  /*9a50*/  MOV R0, UR5 ;  /* 0x0000000500007c02 */ /* 0x000fce0008000f00 */
.L_x_160:
[----:B-1----:R1:W2:Y:S02]  /*9a60*/  SYNCS.PHASECHK.TRANS64.TRYWAIT P0, [R0+URZ+0xa0], R5 ;  /* 0x0000a005000075a7 */ /* 0x0022a400080011ff */
[----:B--2---:R-:W-:Y:S05]  /*9a70*/  @!P0 NANOSLEEP.SYNCS 0x989680 ;  /* 0x009896800000895d */ /* 0x004fea0003900000 */
[----:B------:R-:W2:Y:S02]  /*9a80*/  @!P0 SYNCS.PHASECHK.TRANS64 P0, [R0+URZ+0xa0], R5 ;  /* 0x0000a005000085a7 */ /* 0x000ea400080010ff */
[----:B--2---:R-:W-:Y:S05]  /*9a90*/  @!P0 BRA `(.L_x_160) ;  /* 0xfffffffc00f08947 */ /* 0x004fea000383ffff */
[----:B------:R-:W-:Y:S05]  /*9aa0*/  BRA `(.L_x_161) ;  /* 0xffffff9000287947 */ /* 0x000fea000383ffff */
.L_x_50:
[----:B-1----:R1:W2:Y:S02]  /*9ab0*/  SYNCS.PHASECHK.TRANS64.TRYWAIT P1, [R0+URZ+0x90], R4 ;  /* 0x00009004000075a7 */ /* 0x0022a400080211ff */
[----:B--2---:R-:W-:Y:S05]  /*9ac0*/  @!P1 NANOSLEEP.SYNCS 0x989680 ;  /* 0x009896800000995d */ /* 0x004fea0003900000 */
[----:B------:R-:W2:Y:S02]  /*9ad0*/  @!P1 SYNCS.PHASECHK.TRANS64 P1, [R0+URZ+0x90], R4 ;  /* 0x00009004000095a7 */ /* 0x000ea400080210ff */
[----:B--2---:R-:W-:Y:S05]  /*9ae0*/  @!P1 BRA `(.L_x_50) ;  /* 0xfffffffc00f09947 */ /* 0x004fea000383ffff */
[----:B------:R-:W-:Y:S05]  /*9af0*/  BRA `(.L_x_162) ;  /* 0xffffff9000587947 */ /* 0x000fea000383ffff */
.L_x_53:
[----:B------:R-:W-:-:S07]  /*9b00*/  MOV R0, UR5 ;  /* 0x0000000500007c02 */ /* 0x000fce0008000f00 */
.L_x_163:
[----:B-1----:R1:W2:Y:S02]  /*9b10*/  SYNCS.PHASECHK.TRANS64.TRYWAIT P0, [R0+URZ+0xa0], R2 ;  /* 0x0000a002000075a7 */ /* 0x0022a400080011ff */
[----:B--2---:R-:W-:Y:S05]  /*9b20*/  @!P0 NANOSLEEP.SYNCS 0x989680 ;  /* 0x009896800000895d */ /* 0x004fea0003900000 */
[----:B------:R-:W2:Y:S02]  /*9b30*/  @!P0 SYNCS.PHASECHK.TRANS64 P0, [R0+URZ+0xa0], R2 ;  /* 0x0000a002000085a7 */ /* 0x000ea400080010ff */
[----:B--2---:R-:W-:Y:S05]  /*9b40*/  @!P0 BRA `(.L_x_163) ;  /* 0xfffffffc00f08947 */ /* 0x004fea000383ffff */
[----:B------:R-:W-:Y:S05]  /*9b50*/  BRA `(.L_x_52) ;  /* 0xffffff9000ac7947 */ /* 0x000fea000383ffff */
.L_x_62:
[----:B-1----:R-:W-:-:S04]  /*9b60*/  MOV R4, UR6 ;  /* 0x0000000600047c02 */ /* 0x002fc80008000f00 */
[----:B------:R1:W2:Y:S03]  /*9b70*/  SYNCS.PHASECHK.TRANS64.TRYWAIT P0, [R4+URZ+0x8], R5 ;  /* 0x00000805040075a7 */ /* 0x0002a600080011ff */
[----:B--2---:R-:W-:Y:S05]  /*9b80*/  @!P0 NANOSLEEP.SYNCS 0x989680 ;  /* 0x009896800000895d */ /* 0x004fea0003900000 */
[----:B------:R-:W2:Y:S02]  /*9b90*/  @!P0 SYNCS.PHASECHK.TRANS64 P0, [R4+URZ+0x8], R5 ;  /* 0x00000805040085a7 */ /* 0x000ea400080010ff */
[----:B--2---:R-:W-:Y:S05]  /*9ba0*/  @!P0 BRA `(.L_x_62) ;  /* 0xfffffffc00ec8947 */ /* 0x004fea000383ffff */
[----:B------:R-:W-:Y:S05]  /*9bb0*/  BRA `(.L_x_61) ;  /* 0xffffff9400607947 */ /* 0x000fea000383ffff */
.L_x_64:
[----:B------:R-:W-:Y:S01]  /*9bc0*/  BSSY B0, `(.L_x_164) ;  /* 0x0000006000007945 */ /* 0x000fe20003800000 */
[----:B------:R-:W-:-:S07]  /*9bd0*/  MOV R15, 0xffffffff ;  /* 0xffffffff000f7802 */ /* 0x000fce0000000f00 */
[----:B-1---5:R-:W-:Y:S05]  /*9be0*/  WARPSYNC.COLLECTIVE R15, `(.L_x_165) ;  /* 0x000000000f0c7348 */ /* 0x022fea0003c00000 */
[----:B------:R-:W-:Y:S02]  /*9bf0*/  ELECT P6, UR79, PT ;  /* 0x00000000004f782f */ /* 0x000fe400038c0000 */
[----:B------:R-:W-:Y:S01]  /*9c00*/  MOV R14, UR79 ;  /* 0x0000004f000e7c02 */ /* 0x000fe20008000f00 */
[----:B-1---5:R-:W-:Y:S10]  /*9c10*/  ENDCOLLECTIVE ;  /* 0x000000000000791b */ /* 0x022ff40003800000 */
.L_x_165:
[----:B------:R-:W-:Y:S05]  /*9c20*/  BSYNC B0 ;  /* 0x0000000000007941 */ /* 0x000fea0003800000 */
.L_x_164:
[----:B------:R-:W-:Y:S05]  /*9c30*/  BRA `(.L_x_166) ;  /* 0xffffff9400907947 */ /* 0x000fea000383ffff */
.L_x_66:
[----:B-1----:R-:W-:-:S04]  /*9c40*/  MOV R2, UR6 ;  /* 0x0000000600027c02 */ /* 0x002fc80008000f00 */
[----:B------:R1:W2:Y:S03]  /*9c50*/  SYNCS.PHASECHK.TRANS64.TRYWAIT P0, [R2+URZ+0x8], R3 ;  /* 0x00000803020075a7 */ /* 0x0002a600080011ff */
[----:B--2---:R-:W-:Y:S05]  /*9c60*/  @!P0 NANOSLEEP.SYNCS 0x989680 ;  /* 0x009896800000895d */ /* 0x004fea0003900000 */
[----:B------:R-:W2:Y:S02]  /*9c70*/  @!P0 SYNCS.PHASECHK.TRANS64 P0, [R2+URZ+0x8], R3 ;  /* 0x00000803020085a7 */ /* 0x000ea400080010ff */
[----:B--2---:R-:W-:Y:S05]  /*9c80*/  @!P0 BRA `(.L_x_66) ;  /* 0xfffffffc00ec8947 */ /* 0x004fea000383ffff */
[----:B------:R-:W-:Y:S05]  /*9c90*/  BRA `(.L_x_65) ;  /* 0xffffff9400947947 */ /* 0x000fea000383ffff */
.L_x_67:
[----:B-1----:R1:W2:Y:S02]  /*9ca0*/  SYNCS.PHASECHK.TRANS64.TRYWAIT P0, [R0+URZ+0x90], R4 ;  /* 0x00009004000075a7 */ /* 0x0022a400080011ff */
[----:B--2---:R-:W-:Y:S05]  /*9cb0*/  @!P0 NANOSLEEP.SYNCS 0x989680 ;  /* 0x009896800000895d */ /* 0x004fea0003900000 */
[----:B------:R-:W2:Y:S02]  /*9cc0*/  @!P0 SYNCS.PHASECHK.TRANS64 P0, [R0+URZ+0x90], R4 ;  /* 0x00009004000085a7 */ /* 0x000ea400080010ff */
[----:B--2---:R-:W-:Y:S05]  /*9cd0*/  @!P0 BRA `(.L_x_67) ;  /* 0xfffffffc00f08947 */ /* 0x004fea000383ffff */
[----:B------:R-:W-:Y:S05]  /*9ce0*/  BRA `(.L_x_167) ;  /* 0xffffff9800a07947 */ /* 0x000fea000383ffff */
.L_x_69:
[----:B------:R-:W-:-:S07]  /*9cf0*/  MOV R0, UR8 ;  /* 0x0000000800007c02 */ /* 0x000fce0008000f00 */
.L_x_168:
[----:B-1----:R1:W2:Y:S02]  /*9d00*/  SYNCS.PHASECHK.TRANS64.TRYWAIT P0, [R0+URZ+0xd0], R4 ;  /* 0x0000d004000075a7 */ /* 0x0022a400080011ff */
[----:B--2---:R-:W-:Y:S05]  /*9d10*/  @!P0 NANOSLEEP.SYNCS 0x989680 ;  /* 0x009896800000895d */ /* 0x004fea0003900000 */
[----:B------:R-:W2:Y:S02]  /*9d20*/  @!P0 SYNCS.PHASECHK.TRANS64 P0, [R0+URZ+0xd0], R4 ;  /* 0x0000d004000085a7 */ /* 0x000ea400080010ff */
[----:B--2---:R-:W-:Y:S05]  /*9d30*/  @!P0 BRA `(.L_x_168) ;  /* 0xfffffffc00f08947 */ /* 0x004fea000383ffff */
[----:B------:R-:W-:Y:S05]  /*9d40*/  BRA `(.L_x_169) ;  /* 0xffffff9800ec7947 */ /* 0x000fea000383ffff */
.L_x_72:
[----:B------:R-:W-:Y:S07]  /*9d50*/  MOV R0, UR14 ;  /* 0x0000000e00007c02 */ /* 0x000fee0008000f00 */
.L_x_170:
[----:B-1----:R1:W2:Y:S02]  /*9d60*/  SYNCS.PHASECHK.TRANS64.TRYWAIT P0, [R0+URZ], R4 ;  /* 0x00000004000075a7 */ /* 0x0022a400080011ff */
[----:B--2---:R-:W-:Y:S05]  /*9d70*/  @!P0 NANOSLEEP.SYNCS 0x989680 ;  /* 0x009896800000895d */ /* 0x004fea0003900000 */
[----:B------:R-:W2:Y:S02]  /*9d80*/  @!P0 SYNCS.PHASECHK.TRANS64 P0, [R0+URZ], R4 ;  /* 0x00000004000085a7 */ /* 0x000ea400080010ff */
[----:B--2---:R-:W-:Y:S05]  /*9d90*/  @!P0 BRA `(.L_x_170) ;  /* 0xfffffffc00f08947 */ /* 0x004fea000383ffff */
[----:B------:R-:W-:Y:S05]  /*9da0*/  BRA `(.L_x_71) ;  /* 0xffffff9c00007947 */ /* 0x000fea000383ffff */
.L_x_76:
[----:B-1----:R-:W-:-:S07]  /*9db0*/  MOV R0, UR8 ;  /* 0x0000000800007c02 */ /* 0x002fce0008000f00 */
.L_x_171:
[----:B-1----:R1:W2:Y:S02]  /*9dc0*/  SYNCS.PHASECHK.TRANS64.TRYWAIT P0, [R0+URZ], R2 ;  /* 0x00000002000075a7 */ /* 0x0022a400080011ff */
[----:B--2---:R-:W-:Y:S05]  /*9dd0*/  @!P0 NANOSLEEP.SYNCS 0x989680 ;  /* 0x009896800000895d */ /* 0x004fea0003900000 */
[----:B------:R-:W2:Y:S02]  /*9de0*/  @!P0 SYNCS.PHASECHK.TRANS64 P0, [R0+URZ], R2 ;  /* 0x00000002000085a7 */ /* 0x000ea400080010ff */
[----:B--2---:R-:W-:Y:S05]  /*9df0*/  @!P0 BRA `(.L_x_171) ;  /* 0xfffffffc00f08947 */ /* 0x004fea000383ffff */
[----:B------:R-:W-:Y:S05]  /*9e00*/  BRA `(.L_x_172) ;  /* 0xffffffa000447947 */ /* 0x000fea000383ffff */
.L_x_77:
[----:B------:R-:W-:-:S07]  /*9e10*/  MOV R0, UR8 ;  /* 0x0000000800007c02 */ /* 0x000fce0008000f00 */
.L_x_173:
[----:B-1----:R1:W2:Y:S02]  /*9e20*/  SYNCS.PHASECHK.TRANS64.TRYWAIT P0, [R0+URZ], R3 ;  /* 0x00000003000075a7 */ /* 0x0022a400080011ff */
[----:B--2---:R-:W-:Y:S05]  /*9e30*/  @!P0 NANOSLEEP.SYNCS 0x989680 ;  /* 0x009896800000895d */ /* 0x004fea0003900000 */
[----:B------:R-:W2:Y:S02]  /*9e40*/  @!P0 SYNCS.PHASECHK.TRANS64 P0, [R0+URZ], R3 ;  /* 0x00000003000085a7 */ /* 0x000ea400080010ff */
[----:B--2---:R-:W-:Y:S05]  /*9e50*/  @!P0 BRA `(.L_x_173) ;  /* 0xfffffffc00f08947 */ /* 0x004fea000383ffff */
[----:B------:R-:W-:Y:S05]  /*9e60*/  BRA `(.L_x_174) ;  /* 0xffffffa000507947 */ /* 0x000fea000383ffff */
.L_x_78:
[----:B------:R-:W-:-:S07]  /*9e70*/  MOV R0, UR8 ;  /* 0x0000000800007c02 */ /* 0x000fce0008000f00 */
.L_x_175:
[----:B-1----:R1:W2:Y:S02]  /*9e80*/  SYNCS.PHASECHK.TRANS64.TRYWAIT P0, [R0+URZ], R3 ;  /* 0x00000003000075a7 */ /* 0x0022a400080011ff */
[----:B--2---:R-:W-:Y:S05]  /*9e90*/  @!P0 NANOSLEEP.SYNCS 0x989680 ;  /* 0x009896800000895d */ /* 0x004fea0003900000 */
[----:B------:R-:W2:Y:S02]  /*9ea0*/  @!P0 SYNCS.PHASECHK.TRANS64 P0, [R0+URZ], R3 ;  /* 0x00000003000085a7 */ /* 0x000ea400080010ff */
[----:B--2---:R-:W-:Y:S05]  /*9eb0*/  @!P0 BRA `(.L_x_175) ;  /* 0xfffffffc00f08947 */ /* 0x004fea000383ffff */
[----:B------:R-:W-:Y:S05]  /*9ec0*/  BRA `(.L_x_176) ;  /* 0xffffffa0005c7947 */ /* 0x000fea000383ffff */
.L_x_81:
[----:B------:R-:W-:-:S07]  /*9ed0*/  MOV R0, UR7 ;  /* 0x0000000700007c02 */ /* 0x000fce0008000f00 */
.L_x_177:
[----:B-1----:R1:W2:Y:S02]  /*9ee0*/  SYNCS.PHASECHK.TRANS64.TRYWAIT P1, [R0+URZ+0x110], R2 ;  /* 0x00011002000075a7 */ /* 0x0022a400080211ff */
[----:B--2---:R-:W-:Y:S05]  /*9ef0*/  @!P1 NANOSLEEP.SYNCS 0x989680 ;  /* 0x009896800000995d */ /* 0x004fea0003900000 */
[----:B------:R-:W2:Y:S02]  /*9f00*/  @!P1 SYNCS.PHASECHK.TRANS64 P1, [R0+URZ+0x110], R2 ;  /* 0x00011002000095a7 */ /* 0x000ea400080210ff */
[----:B--2---:R-:W-:Y:S05]  /*9f10*/  @!P1 BRA `(.L_x_177) ;  /* 0xfffffffc00f09947 */ /* 0x004fea000383ffff */
[----:B------:R-:W-:Y:S05]  /*9f20*/  BRA `(.L_x_178) ;  /* 0xffffffa000a87947 */ /* 0x000fea000383ffff */
.L_x_86:
[----:B--2---:R2:W4:Y:S02]  /*9f30*/  SYNCS.PHASECHK.TRANS64.TRYWAIT P0, [R0+URZ+0x90], R2 ;  /* 0x00009002000075a7 */ /* 0x00452400080011ff */
[----:B----4-:R-:W-:Y:S05]  /*9f40*/  @!P0 NANOSLEEP.SYNCS 0x989680 ;  /* 0x009896800000895d */ /* 0x010fea0003900000 */
[----:B------:R-:W4:Y:S02]  /*9f50*/  @!P0 SYNCS.PHASECHK.TRANS64 P0, [R0+URZ+0x90], R2 ;  /* 0x00009002000085a7 */ /* 0x000f2400080010ff */
[----:B----4-:R-:W-:Y:S05]  /*9f60*/  @!P0 BRA `(.L_x_86) ;  /* 0xfffffffc00f08947 */ /* 0x010fea000383ffff */
[----:B------:R-:W-:Y:S05]  /*9f70*/  BRA `(.L_x_179) ;  /* 0xffffffa400bc7947 */ /* 0x000fea000383ffff */
.L_x_89:
[----:B------:R-:W-:Y:S07]  /*9f80*/  MOV R0, UR6 ;  /* 0x0000000600007c02 */ /* 0x000fee0008000f00 */
.L_x_180:
[----:B--2---:R2:W4:Y:S02]  /*9f90*/  SYNCS.PHASECHK.TRANS64.TRYWAIT P0, [R0+URZ+0x88], R2 ;  /* 0x00008802000075a7 */ /* 0x00452400080011ff */
[----:B----4-:R-:W-:Y:S05]  /*9fa0*/  @!P0 NANOSLEEP.SYNCS 0x989680 ;  /* 0x009896800000895d */ /* 0x010fea0003900000 */
[----:B------:R-:W4:Y:S02]  /*9fb0*/  @!P0 SYNCS.PHASECHK.TRANS64 P0, [R0+URZ+0x88], R2 ;  /* 0x00008802000085a7 */ /* 0x000f2400080010ff */
[----:B----4-:R-:W-:Y:S05]  /*9fc0*/  @!P0 BRA `(.L_x_180) ;  /* 0xfffffffc00f08947 */ /* 0x010fea000383ffff */
[----:B------:R-:W-:Y:S05]  /*9fd0*/  BRA `(.L_x_88) ;  /* 0xffffffa8009c7947 */ /* 0x000fea000383ffff */
.L_x_92:
[----:B------:R-:W-:Y:S07]  /*9fe0*/  MOV R0, UR6 ;  /* 0x0000000600007c02 */ /* 0x000fee0008000f00 */
.L_x_181:
[----:B-1----:R1:W2:Y:S02]  /*9ff0*/  SYNCS.PHASECHK.TRANS64.TRYWAIT P0, [R0+URZ+0x60], R14 ;  /* 0x0000600e000075a7 */ /* 0x0022a400080011ff */
[----:B--2---:R-:W-:Y:S05]  /*a000*/  @!P0 NANOSLEEP.SYNCS 0x989680 ;  /* 0x009896800000895d */ /* 0x004fea0003900000 */
[----:B------:R-:W2:Y:S02]  /*a010*/  @!P0 SYNCS.PHASECHK.TRANS64 P0, [R0+URZ+0x60], R14 ;  /* 0x0000600e000085a7 */ /* 0x000ea400080010ff */
[----:B--2---:R-:W-:Y:S05]  /*a020*/  @!P0 BRA `(.L_x_181) ;  /* 0xfffffffc00f08947 */ /* 0x004fea000383ffff */
[----:B------:R-:W-:Y:S05]  /*a030*/  BRA `(.L_x_182) ;  /* 0xffffffac00147947 */ /* 0x000fea000383ffff */
.L_x_93:
[----:B------:R-:W-:Y:S07]  /*a040*/  MOV R0, UR6 ;  /* 0x0000000600007c02 */ /* 0x000fee0008000f00 */
.L_x_183:
[----:B-1----:R1:W2:Y:S02]  /*a050*/  SYNCS.PHASECHK.TRANS64.TRYWAIT P0, [R0+URZ+0x68], R14 ;  /* 0x0000680e000075a7 */ /* 0x0022a400080011ff */
[----:B--2---:R-:W-:Y:S05]  /*a060*/  @!P0 NANOSLEEP.SYNCS 0x989680 ;  /* 0x009896800000895d */ /* 0x004fea0003900000 */
[----:B------:R-:W2:Y:S02]  /*a070*/  @!P0 SYNCS.PHASECHK.TRANS64 P0, [R0+URZ+0x68], R14 ;  /* 0x0000680e000085a7 */ /* 0x000ea400080010ff */
[----:B--2---:R-:W-:Y:S05]  /*a080*/  @!P0 BRA `(.L_x_183) ;  /* 0xfffffffc00f08947 */ /* 0x004fea000383ffff */
[----:B------:R-:W-:Y:S05]  /*a090*/  BRA `(.L_x_184) ;  /* 0xffffffac004c7947 */ /* 0x000fea000383ffff */
.L_x_94:
[----:B------:R-:W-:Y:S07]  /*a0a0*/  MOV R0, UR6 ;  /* 0x0000000600007c02 */ /* 0x000fee0008000f00 */
.L_x_185:
[----:B-1----:R1:W2:Y:S02]  /*a0b0*/  SYNCS.PHASECHK.TRANS64.TRYWAIT P0, [R0+URZ+0x70], R14 ;  /* 0x0000700e000075a7 */ /* 0x0022a400080011ff */
[----:B--2---:R-:W-:Y:S05]  /*a0c0*/  @!P0 NANOSLEEP.SYNCS 0x989680 ;  /* 0x009896800000895d */ /* 0x004fea0003900000 */
[----:B------:R-:W2:Y:S02]  /*a0d0*/  @!P0 SYNCS.PHASECHK.TRANS64 P0, [R0+URZ+0x70], R14 ;  /* 0x0000700e000085a7 */ /* 0x000ea400080010ff */
[----:B--2---:R-:W-:Y:S05]  /*a0e0*/  @!P0 BRA `(.L_x_185) ;  /* 0xfffffffc00f08947 */ /* 0x004fea000383ffff */
[----:B------:R-:W-:Y:S05]  /*a0f0*/  BRA `(.L_x_186) ;  /* 0xffffffac00907947 */ /* 0x000fea000383ffff */
.L_x_95:
[----:B------:R-:W-:Y:S07]  /*a100*/  MOV R0, UR6 ;  /* 0x0000000600007c02 */ /* 0x000fee0008000f00 */
.L_x_187:
[----:B-1----:R1:W2:Y:S02]  /*a110*/  SYNCS.PHASECHK.TRANS64.TRYWAIT P0, [R0+URZ+0x78], R14 ;  /* 0x0000780e000075a7 */ /* 0x0022a400080011ff */
[----:B--2---:R-:W-:Y:S05]  /*a120*/  @!P0 NANOSLEEP.SYNCS 0x989680 ;  /* 0x009896800000895d */ /* 0x004fea0003900000 */
[----:B------:R-:W2:Y:S02]  /*a130*/  @!P0 SYNCS.PHASECHK.TRANS64 P0, [R0+URZ+0x78], R14 ;  /* 0x0000780e000085a7 */ /* 0x000ea400080010ff */
[----:B--2---:R-:W-:Y:S05]  /*a140*/  @!P0 BRA `(.L_x_187) ;  /* 0xfffffffc00f08947 */ /* 0x004fea000383ffff */
[----:B------:R-:W-:Y:S05]  /*a150*/  BRA `(.L_x_188) ;  /* 0xffffffb000147947 */ /* 0x000fea000383ffff */
.L_x_97:
[----:B------:R-:W-:-:S07]  /*a160*/  MOV R0, UR6 ;  /* 0x0000000600007c02 */ /* 0x000fce0008000f00 */
.L_x_189:
[----:B-1----:R1:W4:Y:S02]  /*a170*/  SYNCS.PHASECHK.TRANS64.TRYWAIT P0, [R0+URZ+0x60], R2 ;  /* 0x00006002000075a7 */ /* 0x00232400080011ff */
[----:B----4-:R-:W-:Y:S05]  /*a180*/  @!P0 NANOSLEEP.SYNCS 0x989680 ;  /* 0x009896800000895d */ /* 0x010fea0003900000 */
[----:B------:R-:W4:Y:S02]  /*a190*/  @!P0 SYNCS.PHASECHK.TRANS64 P0, [R0+URZ+0x60], R2 ;  /* 0x00006002000085a7 */ /* 0x000f2400080010ff */
[----:B----4-:R-:W-:Y:S05]  /*a1a0*/  @!P0 BRA `(.L_x_189) ;  /* 0xfffffffc00f08947 */ /* 0x010fea000383ffff */
[----:B------:R-:W-:Y:S05]  /*a1b0*/  BRA `(.L_x_190) ;  /* 0xffffffb000847947 */ /* 0x000fea000383ffff */
.L_x_98:
[----:B-1----:R-:W-:-:S07]  /*a1c0*/  MOV R0, UR6 ;  /* 0x0000000600007c02 */ /* 0x002fce0008000f00 */
.L_x_191:
[----:B-1----:R1:W4:Y:S02]  /*a1d0*/  SYNCS.PHASECHK.TRANS64.TRYWAIT P0, [R0+URZ+0x68], R2 ;  /* 0x00006802000075a7 */ /* 0x00232400080011ff */
[----:B----4-:R-:W-:Y:S05]  /*a1e0*/  @!P0 NANOSLEEP.SYNCS 0x989680 ;  /* 0x009896800000895d */ /* 0x010fea0003900000 */
[----:B------:R-:W4:Y:S02]  /*a1f0*/  @!P0 SYNCS.PHASECHK.TRANS64 P0, [R0+URZ+0x68], R2 ;  /* 0x00006802000085a7 */ /* 0x000f2400080010ff */
[----:B----4-:R-:W-:Y:S05]  /*a200*/  @!P0 BRA `(.L_x_191) ;  /* 0xfffffffc00f08947 */ /* 0x010fea000383ffff */
[----:B------:R-:W-:Y:S05]  /*a210*/  BRA `(.L_x_192) ;  /* 0xffffffb000747947 */ /* 0x000fea000383ffff */
.L_x_99:
[----:B-1----:R-:W-:-:S07]  /*a220*/  MOV R0, UR6 ;  /* 0x0000000600007c02 */ /* 0x002fce0008000f00 */
.L_x_193:
[----:B-1----:R1:W4:Y:S02]  /*a230*/  SYNCS.PHASECHK.TRANS64.TRYWAIT P0, [R0+URZ+0x70], R2 ;  /* 0x00007002000075a7 */ /* 0x00232400080011ff */
[----:B----4-:R-:W-:Y:S05]  /*a240*/  @!P0 NANOSLEEP.SYNCS 0x989680 ;  /* 0x009896800000895d */ /* 0x010fea0003900000 */
[----:B------:R-:W4:Y:S02]  /*a250*/  @!P0 SYNCS.PHASECHK.TRANS64 P0, [R0+URZ+0x70], R2 ;  /* 0x00007002000085a7 */ /* 0x000f2400080010ff */
[----:B----4-:R-:W-:Y:S05]  /*a260*/  @!P0 BRA `(.L_x_193) ;  /* 0xfffffffc00f08947 */ /* 0x010fea000383ffff */
[----:B------:R-:W-:Y:S05]  /*a270*/  BRA `(.L_x_194) ;  /* 0xffffffb000647947 */ /* 0x000fea000383ffff */
.L_x_101:
[----:B--2---:R2:W4:Y:S02]  /*a280*/  SYNCS.PHASECHK.TRANS64.TRYWAIT P0, [R0+URZ+0x90], R2 ;  /* 0x00009002000075a7 */ /* 0x00452400080011ff */
[----:B----4-:R-:W-:Y:S05]  /*a290*/  @!P0 NANOSLEEP.SYNCS 0x989680 ;  /* 0x009896800000895d */ /* 0x010fea0003900000 */
[----:B------:R-:W4:Y:S02]  /*a2a0*/  @!P0 SYNCS.PHASECHK.TRANS64 P0, [R0+URZ+0x90], R2 ;  /* 0x00009002000085a7 */ /* 0x000f2400080010ff */
[----:B----4-:R-:W-:Y:S05]  /*a2b0*/  @!P0 BRA `(.L_x_101) ;  /* 0xfffffffc00f08947 */ /* 0x010fea000383ffff */
[----:B------:R-:W-:Y:S05]  /*a2c0*/  BRA `(.L_x_195) ;  /* 0xffffffb4002c7947 */ /* 0x000fea000383ffff */
.L_x_112:
[----:B-1----:R-:W-:Y:S04]  /*a2d0*/  MOV R2, UR48 ;  /* 0x0000003000027c02 */ /* 0x002fe80008000f00 */
[----:B------:R1:W3:Y:S03]  /*a2e0*/  SYNCS.PHASECHK.TRANS64.TRYWAIT P1, [R2+URZ+0x40], R3 ;  /* 0x00004003020075a7 */ /* 0x0002e600080211ff */
[----:B---3--:R-:W-:Y:S05]  /*a2f0*/  @!P1 NANOSLEEP.SYNCS 0x989680 ;  /* 0x009896800000995d */ /* 0x008fea0003900000 */
[----:B------:R-:W3:Y:S02]  /*a300*/  @!P1 SYNCS.PHASECHK.TRANS64 P1, [R2+URZ+0x40], R3 ;  /* 0x00004003020095a7 */ /* 0x000ee400080210ff */
[----:B---3--:R-:W-:Y:S05]  /*a310*/  @!P1 BRA `(.L_x_112) ;  /* 0xfffffffc00ec9947 */ /* 0x008fea000383ffff */
[----:B------:R-:W-:Y:S05]  /*a320*/  BRA `(.L_x_111) ;  /* 0xffffffc000387947 */ /* 0x000fea000383ffff */
.L_x_114:
[----:B-1----:R1:W4:Y:S02]  /*a330*/  SYNCS.PHASECHK.TRANS64.TRYWAIT P0, [R112+URZ+0xb0], R0 ;  /* 0x0000b000700075a7 */ /* 0x00232400080011ff */
[----:B----4-:R-:W-:Y:S05]  /*a340*/  @!P0 NANOSLEEP.SYNCS 0x989680 ;  /* 0x009896800000895d */ /* 0x010fea0003900000 */
[----:B------:R-:W4:Y:S02]  /*a350*/  @!P0 SYNCS.PHASECHK.TRANS64 P0, [R112+URZ+0xb0], R0 ;  /* 0x0000b000700085a7 */ /* 0x000f2400080010ff */
[----:B----4-:R-:W-:Y:S05]  /*a360*/  @!P0 BRA `(.L_x_114) ;  /* 0xfffffffc00f08947 */ /* 0x010fea000383ffff */
[----:B------:R-:W-:Y:S05]  /*a370*/  BRA `(.L_x_113) ;  /* 0xffffffc000607947 */ /* 0x000fea000383ffff */
.L_x_123:
[----:B--2---:R2:W4:Y:S02]  /*a380*/  SYNCS.PHASECHK.TRANS64.TRYWAIT P0, [R2+URZ+0x40], R0 ;  /* 0x00004000020075a7 */ /* 0x00452400080011ff */
[----:B----4-:R-:W-:Y:S05]  /*a390*/  @!P0 NANOSLEEP.SYNCS 0x989680 ;  /* 0x009896800000895d */ /* 0x010fea0003900000 */
[----:B------:R-:W4:Y:S02]  /*a3a0*/  @!P0 SYNCS.PHASECHK.TRANS64 P0, [R2+URZ+0x40], R0 ;  /* 0x00004000020085a7 */ /* 0x000f2400080010ff */
[----:B----4-:R-:W-:Y:S05]  /*a3b0*/  @!P0 BRA `(.L_x_123) ;  /* 0xfffffffc00f08947 */ /* 0x010fea000383ffff */
[----:B------:R-:W-:Y:S05]  /*a3c0*/  BRA `(.L_x_122) ;  /* 0xffffffcc003c7947 */ /* 0x000fea000383ffff */
.L_x_131:
[----:B--2---:R2:W4:Y:S02]  /*a3d0*/  SYNCS.PHASECHK.TRANS64.TRYWAIT P0, [R0+URZ+0x40], R6 ;  /* 0x00004006000075a7 */ /* 0x00452400080011ff */
[----:B----4-:R-:W-:Y:S05]  /*a3e0*/  @!P0 NANOSLEEP.SYNCS 0x989680 ;  /* 0x009896800000895d */ /* 0x010fea0003900000 */
[----:B------:R-:W4:Y:S02]  /*a3f0*/  @!P0 SYNCS.PHASECHK.TRANS64 P0, [R0+URZ+0x40], R6 ;  /* 0x00004006000085a7 */ /* 0x000f2400080010ff */
[----:B----4-:R-:W-:Y:S05]  /*a400*/  @!P0 BRA `(.L_x_131) ;  /* 0xfffffffc00f08947 */ /* 0x010fea000383ffff */
[----:B------:R-:W-:Y:S05]  /*a410*/  BRA `(.L_x_130) ;  /* 0xffffffd8003c7947 */ /* 0x000fea000383ffff */
.L_x_139:
[----:B--2---:R2:W4:Y:S02]  /*a420*/  SYNCS.PHASECHK.TRANS64.TRYWAIT P0, [R0+URZ+0x40], R5 ;  /* 0x00004005000075a7 */ /* 0x00452400080011ff */
[----:B----4-:R-:W-:Y:S05]  /*a430*/  @!P0 NANOSLEEP.SYNCS 0x989680 ;  /* 0x009896800000895d */ /* 0x010fea0003900000 */
[----:B------:R-:W4:Y:S02]  /*a440*/  @!P0 SYNCS.PHASECHK.TRANS64 P0, [R0+URZ+0x40], R5 ;  /* 0x00004005000085a7 */ /* 0x000f2400080010ff */
[----:B----4-:R-:W-:Y:S05]  /*a450*/  @!P0 BRA `(.L_x_139) ;  /* 0xfffffffc00f08947 */ /* 0x010fea000383ffff */
[----:B------:R-:W-:Y:S05]  /*a460*/  BRA `(.L_x_138) ;  /* 0xffffffe4003c7947 */ /* 0x000fea000383ffff */
        .weak           $__internal_0_$__cuda_sm10x_tcgen05_guardrail_trap_col_being_dealloced_not_returned_by_alloc
        .type           $__internal_0_$__cuda_sm10x_tcgen05_guardrail_trap_col_being_dealloced_not_returned_by_alloc,@function
        .size           $__internal_0_$__cuda_sm10x_tcgen05_guardrail_trap_col_being_dealloced_not_returned_by_alloc,($__internal_1_$__cuda_sm10x_tcgen05_guardrail_trap_phase_invalid_during_alloc - $__internal_0_$__cuda_sm10x_tcgen05_guardrail_trap_col_being_dealloced_not_returned_by_alloc)
$__internal_0_$__cuda_sm10x_tcgen05_guardrail_trap_col_being_dealloced_not_returned_by_alloc:
[----:B------:R-:W-:Y:S05]  /*a470*/  BPT.TRAP 0x1 ;  /* 0x000000040000795c */ /* 0x000fea0000300000 */
[----:B------:R-:W-:-:S04]  /*a480*/  HFMA2 R3, -RZ, RZ, 0, 0 ;  /* 0x00000000ff037431 */ /* 0x000fc800000001ff */
[----:B------:R-:W-:Y:S05]  /*a490*/  RET.REL.NODEC R2 `(_ZN7cutlass13device_kernelINS_4gemm6kernel13GemmUniversalIN4cute5tupleIJiiiiEEENS1_10collective13CollectiveMmaINS1_35MainloopSm100TmaUmmaWarpSpecializedILi4ELi2ELi4ENS5_IJNS4_1CILi2EEENSA_ILi1EEESC_EEEEENS5_IJNSA_ILi256EEENSA_ILi128EEESG_EEENS_10bfloat16_tENS5_IJlSC_lEEESI_SJ_NS4_8TiledMMAINS4_8MMA_AtomIJNS4_26SM100_MMA_F16BF16_2x1SM_SSISI_SI_fLi256ELi128ELNS4_4UMMA5MajorE0ELSO_0ELNSN_7ScaleInE0ELSP_0EEEEEENS4_6LayoutINS5_IJSC_SC_SC_EEENS5_IJNSA_ILi0EEESU_SU_EEEEENS5_IJNS4_10UnderscoreESX_SX_EEEEENS4_18SM100_TMA_2SM_LOADENS4_14ComposedLayoutINS4_7SwizzleILi3ELi4ELi3EEENS4_18smem_ptr_flag_bitsILi16EEENSS_INS5_IJNSA_ILi8EEENSA_ILi64EEEEEENS5_IJS17_SC_EEEEEEEvNS4_8identityES10_S1B_vS1C_EENS_8epilogue10collective18CollectiveEpilogueINS1E_23Sm100TmaWarpSpecializedILi4ELi2ELi32ELb1ELb0EEEJNS5_IJSG_SG_SG_EEENS5_IJNSS_ISG_SC_EENSS_INSA_ILi32EEESC_EEEEESI_SJ_SI_SJ_NS1E_6fusion15FusionCallbacksIS1I_NS1O_17LinearCombinationISI_fSI_fLNS_15FloatRoundStyleE2EEES1J_S1N_JEEENS4_5SM1004TMEM4LOAD26SM100_TMEM_LOAD_32dp32b32xENS4_13SM90_TMA_LOADENS11_INS12_ILi2ELi4ELi3EEES15_NSS_INS5_IJS16_S1L_EEENS5_IJS1L_SC_EEEEEEENS4_39AutoVectorizingCopyWithAssumedAlignmentILi128EEENS4_14SM90_TMA_STOREES23_S25_S25_EEEvvEEEEvNT_6ParamsE) ;  /* 0xffffff5802d87950 */ /* 0x000fea0003c3ffff */
        .weak           $__internal_1_$__cuda_sm10x_tcgen05_guardrail_trap_phase_invalid_during_alloc
        .type           $__internal_1_$__cuda_sm10x_tcgen05_guardrail_trap_phase_invalid_during_alloc,@function
        .size           $__internal_1_$__cuda_sm10x_tcgen05_guardrail_trap_phase_invalid_during_alloc,($__internal_2_$__cuda_sm10x_tcgen05_guardrail_trap_unallocated_columns_being_dealloced - $__internal_1_$__cuda_sm10x_tcgen05_guardrail_trap_phase_invalid_during_alloc)
$__internal_1_$__cuda_sm10x_tcgen05_guardrail_trap_phase_invalid_during_alloc:
[----:B------:R-:W-:Y:S05]  /*a4a0*/  BPT.TRAP 0x1 ;  /* 0x000000040000795c */ /* 0x000fea0000300000 */
[----:B------:R-:W-:-:S04]  /*a4b0*/  MOV R3, 0x0 ;  /* 0x0000000000037802 */ /* 0x000fc80000000f00 */
[----:B------:R-:W-:Y:S05]  /*a4c0*/  RET.REL.NODEC R2 `(_ZN7cutlass13device_kernelINS_4gemm6kernel13GemmUniversalIN4cute5tupleIJiiiiEEENS1_10collective13CollectiveMmaINS1_35MainloopSm100TmaUmmaWarpSpecializedILi4ELi2ELi4ENS5_IJNS4_1CILi2EEENSA_ILi1EEESC_EEEEENS5_IJNSA_ILi256EEENSA_ILi128EEESG_EEENS_10bfloat16_tENS5_IJlSC_lEEESI_SJ_NS4_8TiledMMAINS4_8MMA_AtomIJNS4_26SM100_MMA_F16BF16_2x1SM_SSISI_SI_fLi256ELi128ELNS4_4UMMA5MajorE0ELSO_0ELNSN_7ScaleInE0ELSP_0EEEEEENS4_6LayoutINS5_IJSC_SC_SC_EEENS5_IJNSA_ILi0EEESU_SU_EEEEENS5_IJNS4_10UnderscoreESX_SX_EEEEENS4_18SM100_TMA_2SM_LOADENS4_14ComposedLayoutINS4_7SwizzleILi3ELi4ELi3EEENS4_18smem_ptr_flag_bitsILi16EEENSS_INS5_IJNSA_ILi8EEENSA_ILi64EEEEEENS5_IJS17_SC_EEEEEEEvNS4_8identityES10_S1B_vS1C_EENS_8epilogue10collective18CollectiveEpilogueINS1E_23Sm100TmaWarpSpecializedILi4ELi2ELi32ELb1ELb0EEEJNS5_IJSG_SG_SG_EEENS5_IJNSS_ISG_SC_EENSS_INSA_ILi32EEESC_EEEEESI_SJ_SI_SJ_NS1E_6fusion15FusionCallbacksIS1I_NS1O_17LinearCombinationISI_fSI_fLNS_15FloatRoundStyleE2EEES1J_S1N_JEEENS4_5SM1004TMEM4LOAD26SM100_TMEM_LOAD_32dp32b32xENS4_13SM90_TMA_LOADENS11_INS12_ILi2ELi4ELi3EEES15_NSS_INS5_IJS16_S1L_EEENS5_IJS1L_SC_EEEEEEENS4_39AutoVectorizingCopyWithAssumedAlignmentILi128EEENS4_14SM90_TMA_STOREES23_S25_S25_EEEvvEEEEvNT_6ParamsE) ;  /* 0xffffff5802cc7950 */ /* 0x000fea0003c3ffff */
        .weak           $__internal_2_$__cuda_sm10x_tcgen05_guardrail_trap_unallocated_columns_being_dealloced
        .type           $__internal_2_$__cuda_sm10x_tcgen05_guardrail_trap_unallocated_columns_being_dealloced,@function
        .size           $__internal_2_$__cuda_sm10x_tcgen05_guardrail_trap_unallocated_columns_being_dealloced,(.L_x_197 - $__internal_2_$__cuda_sm10x_tcgen05_guardrail_trap_unallocated_columns_being_dealloced)
$__internal_2_$__cuda_sm10x_tcgen05_guardrail_trap_unallocated_columns_being_dealloced:
[----:B------:R-:W-:Y:S05]  /*a4d0*/  BPT.TRAP 0x1 ;  /* 0x000000040000795c */ /* 0x000fea0000300000 */
[----:B------:R-:W-:-:S04]  /*a4e0*/  HFMA2 R3, -RZ, RZ, 0, 0 ;  /* 0x00000000ff037431 */ /* 0x000fc800000001ff */
[----:B------:R-:W-:Y:S05]  /*a4f0*/  RET.REL.NODEC R2 `(_ZN7cutlass13device_kernelINS_4gemm6kernel13GemmUniversalIN4cute5tupleIJiiiiEEENS1_10collective13CollectiveMmaINS1_35MainloopSm100TmaUmmaWarpSpecializedILi4ELi2ELi4ENS5_IJNS4_1CILi2EEENSA_ILi1EEESC_EEEEENS5_IJNSA_ILi256EEENSA_ILi128EEESG_EEENS_10bfloat16_tENS5_IJlSC_lEEESI_SJ_NS4_8TiledMMAINS4_8MMA_AtomIJNS4_26SM100_MMA_F16BF16_2x1SM_SSISI_SI_fLi256ELi128ELNS4_4UMMA5MajorE0ELSO_0ELNSN_7ScaleInE0ELSP_0EEEEEENS4_6LayoutINS5_IJSC_SC_SC_EEENS5_IJNSA_ILi0EEESU_SU_EEEEENS5_IJNS4_10UnderscoreESX_SX_EEEEENS4_18SM100_TMA_2SM_LOADENS4_14ComposedLayoutINS4_7SwizzleILi3ELi4ELi3EEENS4_18smem_ptr_flag_bitsILi16EEENSS_INS5_IJNSA_ILi8EEENSA_ILi64EEEEEENS5_IJS17_SC_EEEEEEEvNS4_8identityES10_S1B_vS1C_EENS_8epilogue10collective18CollectiveEpilogueINS1E_23Sm100TmaWarpSpecializedILi4ELi2ELi32ELb1ELb0EEEJNS5_IJSG_SG_SG_EEENS5_IJNSS_ISG_SC_EENSS_INSA_ILi32EEESC_EEEEESI_SJ_SI_SJ_NS1E_6fusion15FusionCallbacksIS1I_NS1O_17LinearCombinationISI_fSI_fLNS_15FloatRoundStyleE2EEES1J_S1N_JEEENS4_5SM1004TMEM4LOAD26SM100_TMEM_LOAD_32dp32b32xENS4_13SM90_TMA_LOADENS11_INS12_ILi2ELi4ELi3EEES15_NSS_INS5_IJS16_S1L_EEENS5_IJS1L_SC_EEEEEEENS4_39AutoVectorizingCopyWithAssumedAlignmentILi128EEENS4_14SM90_TMA_STOREES23_S25_S25_EEEvvEEEEvNT_6ParamsE) ;  /* 0xffffff5802c07950 */ /* 0x000fea0003c3ffff */
.L_x_196:
[----:B------:R-:W-:-:S00]  /*a500*/  BRA `(.L_x_196) ;  /* 0xfffffffc00fc7947 */ /* 0x000fc0000383ffff */
[----:B------:R-:W-:-:S00]  /*a510*/  NOP ;  /* 0x0000000000007918 */ /* 0x000fc00000000000 */
        /* <DEDUP_REMOVED lines=14> */
.L_x_197:


//--------------------- .nv.global.init           --------------------------
	.section	.nv.global.init,"aw",@progbits
.nv.global.init:
	.type		$str$27,@object
	.size		$str$27,($str$28 - $str$27)
$str$27:
        /*0000*/ 	.byte	0x28, 0x61, 0x64, 0x64, 0x72, 0x65, 0x73, 0x73, 0x20, 0x26, 0x20, 0x6d, 0x61, 0x73, 0x6b, 0x29
        /*0010*/ 	.byte	0x20, 0x3d, 0x3d, 0x20, 0x30, 0x00
	.type		$str$28,@object
	.size		$str$28,($str$26 - $str$28)
$str$28:
        /*0016*/ 	.byte	0x2f, 0x74, 0x6d, 0x70, 0x2f, 0x63, 0x75, 0x74, 0x6c, 0x61, 0x73, 0x73, 0x5f, 0x73, 0x77, 0x65
        /*0026*/ 	.byte	0x65, 0x70, 0x5f, 0x73, 0x72, 0x63, 0x2f, 0x69, 0x6e, 0x63, 0x6c, 0x75, 0x64, 0x65, 0x2f, 0x63
        /*0036*/ 	.byte	0x75, 0x74, 0x65, 0x2f, 0x70, 0x6f, 0x69, 0x6e, 0x74, 0x65, 0x72, 0x5f, 0x66, 0x6c, 0x61, 0x67
        /*0046*/ 	.byte	0x67, 0x65, 0x64, 0x2e, 0x68, 0x70, 0x70, 0x00
	.type		$str$26,@object
	.size		$str$26,($str$25 - $str$26)
$str$26:
        /*004e*/ 	.byte	0x2f, 0x74, 0x6d, 0x70, 0x2f, 0x63, 0x75, 0x74, 0x6c, 0x61, 0x73, 0x73, 0x5f, 0x73, 0x77, 0x65
        /*005e*/ 	.byte	0x65, 0x70, 0x5f, 0x73, 0x72, 0x63, 0x2f, 0x69, 0x6e, 0x63, 0x6c, 0x75, 0x64, 0x65, 0x2f, 0x63
        /*006e*/ 	.byte	0x75, 0x74, 0x65, 0x2f, 0x61, 0x74, 0x6f, 0x6d, 0x2f, 0x63, 0x6f, 0x70, 0x79, 0x5f, 0x74, 0x72
        /*007e*/ 	.byte	0x61, 0x69, 0x74, 0x73, 0x5f, 0x73, 0x6d, 0x31, 0x30, 0x30, 0x2e, 0x68, 0x70, 0x70, 0x00
	.type		$str$25,@object
	.size		$str$25,(__unnamed_1 - $str$25)
$str$25:
        /*008d*/ 	.byte	0x28, 0x28, 0x75, 0x69, 0x6e, 0x74, 0x33, 0x32, 0x5f, 0x74, 0x28, 0x74, 0x68, 0x72, 0x65, 0x61
        /*009d*/ 	.byte	0x64, 0x49, 0x64, 0x78, 0x2e, 0x78, 0x29, 0x20, 0x2f, 0x20, 0x33, 0x32, 0x29, 0x20, 0x25, 0x20
        /*00ad*/ 	.byte	0x34, 0x29, 0x20, 0x3d, 0x3d, 0x20, 0x28, 0x28, 0x28, 0x74, 0x6d, 0x65, 0x6d, 0x5f, 0x61, 0x64
        /*00bd*/ 	.byte	0x64, 0x72, 0x20, 0x3e, 0x3e, 0x20, 0x31, 0x36, 0x29, 0x20, 0x2f, 0x20, 0x33, 0x32, 0x29, 0x20
        /*00cd*/ 	.byte	0x25, 0x20, 0x34, 0x29, 0x00
	.type		__unnamed_1,@object
	.size		__unnamed_1,(__unnamed_2 - __unnamed_1)
__unnamed_1:
        /*00d2*/ 	.byte	0x61, 0x75, 0x74, 0x6f, 0x20, 0x63, 0x75, 0x74, 0x65, 0x3a, 0x3a, 0x61, 0x73, 0x5f, 0x70, 0x6f
        /* <DEDUP_REMOVED lines=24> */
        /*0262*/ 	.byte	0x34, 0x30, 0x39, 0x36, 0x3e, 0x3e, 0x3e, 0x3e, 0x5d, 0x00
	.type		__unnamed_2,@object
	.size		__unnamed_2,(.L_2 - __unnamed_2)
__unnamed_2:
        /* <DEDUP_REMOVED lines=42> */
        /*050c*/ 	.byte	0x3e, 0x3e, 0x5d, 0x00
.L_2:


//--------------------- .nv.shared._ZN7cutlass13device_kernelINS_4gemm6kernel13GemmUniversalIN4cute5tupleIJiiiiEEENS1_10collective13CollectiveMmaINS1_35MainloopSm100TmaUmmaWarpSpecializedILi4ELi2ELi4ENS5_IJNS4_1CILi2EEENSA_ILi1EEESC_EEEEENS5_IJNSA_ILi256EEENSA_ILi128EEESG_EEENS_10bfloat16_tENS5_IJlSC_lEEESI_SJ_NS4_8TiledMMAINS4_8MMA_AtomIJNS4_26SM100_MMA_F16BF16_2x1SM_SSISI_SI_fLi256ELi128ELNS4_4UMMA5MajorE0ELSO_0ELNSN_7ScaleInE0ELSP_0EEEEEENS4_6LayoutINS5_IJSC_SC_SC_EEENS5_IJNSA_ILi0EEESU_SU_EEEEENS5_IJNS4_10UnderscoreESX_SX_EEEEENS4_18SM100_TMA_2SM_LOADENS4_14ComposedLayoutINS4_7SwizzleILi3ELi4ELi3EEENS4_18smem_ptr_flag_bitsILi16EEENSS_INS5_IJNSA_ILi8EEENSA_ILi64EEEEEENS5_IJS17_SC_EEEEEEEvNS4_8identityES10_S1B_vS1C_EENS_8epilogue10collective18CollectiveEpilogueINS1E_23Sm100TmaWarpSpecializedILi4ELi2ELi32ELb1ELb0EEEJNS5_IJSG_SG_SG_EEENS5_IJNSS_ISG_SC_EENSS_INSA_ILi32EEESC_EEEEESI_SJ_SI_SJ_NS1E_6fusion15FusionCallbacksIS1I_NS1O_17LinearCombinationISI_fSI_fLNS_15FloatRoundStyleE2EEES1J_S1N_JEEENS4_5SM1004TMEM4LOAD26SM100_TMEM_LOAD_32dp32b32xENS4_13SM90_TMA_LOADENS11_INS12_ILi2ELi4ELi3EEES15_NSS_INS5_IJS16_S1L_EEENS5_IJS1L_SC_EEEEEEENS4_39AutoVectorizingCopyWithAssumedAlignmentILi128EEENS4_14SM90_TMA_STOREES23_S25_S25_EEEvvEEEEvNT_6ParamsE --------------------------
	.section	.nv.shared._ZN7cutlass13device_kernelINS_4gemm6kernel13GemmUniversalIN4cute5tupleIJiiiiEEENS1_10collective13CollectiveMmaINS1_35MainloopSm100TmaUmmaWarpSpecializedILi4ELi2ELi4ENS5_IJNS4_1CILi2EEENSA_ILi1EEESC_EEEEENS5_IJNSA_ILi256EEENSA_ILi128EEESG_EEENS_10bfloat16_tENS5_IJlSC_lEEESI_SJ_NS4_8TiledMMAINS4_8MMA_AtomIJNS4_26SM100_MMA_F16BF16_2x1SM_SSISI_SI_fLi256ELi128ELNS4_4UMMA5MajorE0ELSO_0ELNSN_7ScaleInE0ELSP_0EEEEEENS4_6LayoutINS5_IJSC_SC_SC_EEENS5_IJNSA_ILi0EEESU_SU_EEEEENS5_IJNS4_10UnderscoreESX_SX_EEEEENS4_18SM100_TMA_2SM_LOADENS4_14ComposedLayoutINS4_7SwizzleILi3ELi4ELi3EEENS4_18smem_ptr_flag_bitsILi16EEENSS_INS5_IJNSA_ILi8EEENSA_ILi64EEEEEENS5_IJS17_SC_EEEEEEEvNS4_8identityES10_S1B_vS1C_EENS_8epilogue10collective18CollectiveEpilogueINS1E_23Sm100TmaWarpSpecializedILi4ELi2ELi32ELb1ELb0EEEJNS5_IJSG_SG_SG_EEENS5_IJNSS_ISG_SC_EENSS_INSA_ILi32EEESC_EEEEESI_SJ_SI_SJ_NS1E_6fusion15FusionCallbacksIS1I_NS1O_17LinearCombinationISI_fSI_fLNS_15FloatRoundStyleE2EEES1J_S1N_JEEENS4_5SM1004TMEM4LOAD26SM100_TMEM_LOAD_32dp32b32xENS4_13SM90_TMA_LOADENS11_INS12_ILi2ELi4ELi3EEES15_NSS_INS5_IJS16_S1L_EEENS5_IJS1L_SC_EEEEEEENS4_39AutoVectorizingCopyWithAssumedAlignmentILi128EEENS4_14SM90_TMA_STOREES23_S25_S25_EEEvvEEEEvNT_6ParamsE,"aw",@nobits
	.sectionflags	@""
	.align	16
	.zero		1024


//--------------------- .nv.shared.reserved.0     --------------------------
	.section	.nv.shared.reserved.0,"aw",@nobits
	.weak		__nv_reservedSMEM_offset_0_alias
	.size		__nv_reservedSMEM_offset_0_alias, 0, 64
	.other		__nv_reservedSMEM_offset_0_alias,@"STO_CUDA_RESERVED_SHARED STV_DEFAULT"
__nv_reservedSMEM_offset_0_alias:
	.zero		0
.nv.shared.reserved.0:
	.zero		64
	.weak		__nv_reservedSMEM_tcgen05_partition
	.type		__nv_reservedSMEM_tcgen05_partition,@object
	.size		__nv_reservedSMEM_tcgen05_partition,(.L_0 - __nv_reservedSMEM_tcgen05_partition)
__nv_reservedSMEM_tcgen05_partition:
	.zero		32
.L_0:


//--------------------- .nv.global                --------------------------
	.section	.nv.global,"aw",@nobits
.nv.global:
	.type		_ZN40_INTERNAL_ae6aa429_4_k_cu_a10d3c3d_204114cute1_E,@object
	.size		_ZN40_INTERNAL_ae6aa429_4_k_cu_a10d3c3d_204114cute1_E,(_ZN40_INTERNAL_ae6aa429_4_k_cu_a10d3c3d_204114cuda3std3__45__cpo6cbeginE - _ZN40_INTERNAL_ae6aa429_4_k_cu_a10d3c3d_204114cute1_E)
_ZN40_INTERNAL_ae6aa429_4_k_cu_a10d3c3d_204114cute1_E:
	.zero		1
	.type		_ZN40_INTERNAL_ae6aa429_4_k_cu_a10d3c3d_204114cuda3std3__45__cpo6cbeginE,@object
	.size		_ZN40_INTERNAL_ae6aa429_4_k_cu_a10d3c3d_204114cuda3std3__45__cpo6cbeginE,(_ZN40_INTERNAL_ae6aa429_4_k_cu_a10d3c3d_204114cuda3std3__48in_placeE - _ZN40_INTERNAL_ae6aa429_4_k_cu_a10d3c3d_204114cuda3std3__45__cpo6cbeginE)
_ZN40_INTERNAL_ae6aa429_4_k_cu_a10d3c3d_204114cuda3std3__45__cpo6cbeginE:
	.zero		1
	.type		_ZN40_INTERNAL_ae6aa429_4_k_cu_a10d3c3d_204114cuda3std3__48in_placeE,@object
	.size		_ZN40_INTERNAL_ae6aa429_4_k_cu_a10d3c3d_204114cuda3std3__48in_placeE,(_ZN40_INTERNAL_ae6aa429_4_k_cu_a10d3c3d_204114cuda3std6ranges3__45__cpo9iter_moveE - _ZN40_INTERNAL_ae6aa429_4_k_cu_a10d3c3d_204114cuda3std3__48in_placeE)
_ZN40_INTERNAL_ae6aa429_4_k_cu_a10d3c3d_204114cuda3std3__48in_placeE:
	.zero		1
	.type		_ZN40_INTERNAL_ae6aa429_4_k_cu_a10d3c3d_204114cuda3std6ranges3__45__cpo9iter_moveE,@object
	.size		_ZN40_INTERNAL_ae6aa429_4_k_cu_a10d3c3d_204114cuda3std6ranges3__45__cpo9iter_moveE,(_ZN40_INTERNAL_ae6aa429_4_k_cu_a10d3c3d_204114cuda3std3__45__cpo5beginE - _ZN40_INTERNAL_ae6aa429_4_k_cu_a10d3c3d_204114cuda3std6ranges3__45__cpo9iter_moveE)
_ZN40_INTERNAL_ae6aa429_4_k_cu_a10d3c3d_204114cuda3std6ranges3__45__cpo9iter_moveE:
	.zero		1
	.type		_ZN40_INTERNAL_ae6aa429_4_k_cu_a10d3c3d_204114cuda3std3__45__cpo5beginE,@object
	.size		_ZN40_INTERNAL_ae6aa429_4_k_cu_a10d3c3d_204114cuda3std3__45__cpo5beginE,(_ZN40_INTERNAL_ae6aa429_4_k_cu_a10d3c3d_204114cuda3std3__442_GLOBAL__N__ae6aa429_4_k_cu_a10d3c3d_204116ignoreE - _ZN40_INTERNAL_ae6aa429_4_k_cu_a10d3c3d_204114cuda3std3__45__cpo5beginE)
_ZN40_INTERNAL_ae6aa429_4_k_cu_a10d3c3d_204114cuda3std3__45__cpo5beginE:
	.zero		1
	.type		_ZN40_INTERNAL_ae6aa429_4_k_cu_a10d3c3d_204114cuda3std3__442_GLOBAL__N__ae6aa429_4_k_cu_a10d3c3d_204116ignoreE,@object
	.size		_ZN40_INTERNAL_ae6aa429_4_k_cu_a10d3c3d_204114cuda3std3__442_GLOBAL__N__ae6aa429_4_k_cu_a10d3c3d_204116ignoreE,(_ZN40_INTERNAL_ae6aa429_4_k_cu_a10d3c3d_204114cute7productE - _ZN40_INTERNAL_ae6aa429_4_k_cu_a10d3c3d_204114cuda3std3__442_GLOBAL__N__ae6aa429_4_k_cu_a10d3c3d_204116ignoreE)
_ZN40_INTERNAL_ae6aa429_4_k_cu_a10d3c3d_204114cuda3std3__442_GLOBAL__N__ae6aa429_4_k_cu_a10d3c3d_204116ignoreE:
	.zero		1
	.type		_ZN40_INTERNAL_ae6aa429_4_k_cu_a10d3c3d_204114cute7productE,@object
	.size		_ZN40_INTERNAL_ae6aa429_4_k_cu_a10d3c3d_204114cute7productE,(_ZN40_INTERNAL_ae6aa429_4_k_cu_a10d3c3d_204114cuda3std3__45__cpo3endE - _ZN40_INTERNAL_ae6aa429_4_k_cu_a10d3c3d_204114cute7productE)
_ZN40_INTERNAL_ae6aa429_4_k_cu_a10d3c3d_204114cute7productE:
	.zero		1
	.type		_ZN40_INTERNAL_ae6aa429_4_k_cu_a10d3c3d_204114cuda3std3__45__cpo3endE,@object
	.size		_ZN40_INTERNAL_ae6aa429_4_k_cu_a10d3c3d_204114cuda3std3__45__cpo3endE,(_ZN40_INTERNAL_ae6aa429_4_k_cu_a10d3c3d_204114cuda3std3__419piecewise_constructE - _ZN40_INTERNAL_ae6aa429_4_k_cu_a10d3c3d_204114cuda3std3__45__cpo3endE)
_ZN40_INTERNAL_ae6aa429_4_k_cu_a10d3c3d_204114cuda3std3__45__cpo3endE:
	.zero		1
	.type		_ZN40_INTERNAL_ae6aa429_4_k_cu_a10d3c3d_204114cuda3std3__419piecewise_constructE,@object
	.size		_ZN40_INTERNAL_ae6aa429_4_k_cu_a10d3c3d_204114cuda3std3__419piecewise_constructE,(_ZN40_INTERNAL_ae6aa429_4_k_cu_a10d3c3d_204114cuda3std3__45__cpo4cendE - _ZN40_INTERNAL_ae6aa429_4_k_cu_a10d3c3d_204114cuda3std3__419piecewise_constructE)
_ZN40_INTERNAL_ae6aa429_4_k_cu_a10d3c3d_204114cuda3std3__419piecewise_constructE:
	.zero		1
	.type		_ZN40_INTERNAL_ae6aa429_4_k_cu_a10d3c3d_204114cuda3std3__45__cpo4cendE,@object
	.size		_ZN40_INTERNAL_ae6aa429_4_k_cu_a10d3c3d_204114cuda3std3__45__cpo4cendE,(_ZN40_INTERNAL_ae6aa429_4_k_cu_a10d3c3d_204114cuda3std6ranges3__45__cpo4swapE - _ZN40_INTERNAL_ae6aa429_4_k_cu_a10d3c3d_204114cuda3std3__45__cpo4cendE)
_ZN40_INTERNAL_ae6aa429_4_k_cu_a10d3c3d_204114cuda3std3__45__cpo4cendE:
	.zero		1
	.type		_ZN40_INTERNAL_ae6aa429_4_k_cu_a10d3c3d_204114cuda3std6ranges3__45__cpo4swapE,@object
	.size		_ZN40_INTERNAL_ae6aa429_4_k_cu_a10d3c3d_204114cuda3std6ranges3__45__cpo4swapE,(.L_10 - _ZN40_INTERNAL_ae6aa429_4_k_cu_a10d3c3d_204114cuda3std6ranges3__45__cpo4swapE)
_ZN40_INTERNAL_ae6aa429_4_k_cu_a10d3c3d_204114cuda3std6ranges3__45__cpo4swapE:
	.zero		1
.L_10:


//--------------------- .nv.constant0._ZN7cutlass13device_kernelINS_4gemm6kernel13GemmUniversalIN4cute5tupleIJiiiiEEENS1_10collective13CollectiveMmaINS1_35MainloopSm100TmaUmmaWarpSpecializedILi4ELi2ELi4ENS5_IJNS4_1CILi2EEENSA_ILi1EEESC_EEEEENS5_IJNSA_ILi256EEENSA_ILi128EEESG_EEENS_10bfloat16_tENS5_IJlSC_lEEESI_SJ_NS4_8TiledMMAINS4_8MMA_AtomIJNS4_26SM100_MMA_F16BF16_2x1SM_SSISI_SI_fLi256ELi128ELNS4_4UMMA5MajorE0ELSO_0ELNSN_7ScaleInE0ELSP_0EEEEEENS4_6LayoutINS5_IJSC_SC_SC_EEENS5_IJNSA_ILi0EEESU_SU_EEEEENS5_IJNS4_10UnderscoreESX_SX_EEEEENS4_18SM100_TMA_2SM_LOADENS4_14ComposedLayoutINS4_7SwizzleILi3ELi4ELi3EEENS4_18smem_ptr_flag_bitsILi16EEENSS_INS5_IJNSA_ILi8EEENSA_ILi64EEEEEENS5_IJS17_SC_EEEEEEEvNS4_8identityES10_S1B_vS1C_EENS_8epilogue10collective18CollectiveEpilogueINS1E_23Sm100TmaWarpSpecializedILi4ELi2ELi32ELb1ELb0EEEJNS5_IJSG_SG_SG_EEENS5_IJNSS_ISG_SC_EENSS_INSA_ILi32EEESC_EEEEESI_SJ_SI_SJ_NS1E_6fusion15FusionCallbacksIS1I_NS1O_17LinearCombinationISI_fSI_fLNS_15FloatRoundStyleE2EEES1J_S1N_JEEENS4_5SM1004TMEM4LOAD26SM100_TMEM_LOAD_32dp32b32xENS4_13SM90_TMA_LOADENS11_INS12_ILi2ELi4ELi3EEES15_NSS_INS5_IJS16_S1L_EEENS5_IJS1L_SC_EEEEEEENS4_39AutoVectorizingCopyWithAssumedAlignmentILi128EEENS4_14SM90_TMA_STOREES23_S25_S25_EEEvvEEEEvNT_6ParamsE --------------------------
	.section	.nv.constant0._ZN7cutlass13device_kernelINS_4gemm6kernel13GemmUniversalIN4cute5tupleIJiiiiEEENS1_10collective13CollectiveMmaINS1_35MainloopSm100TmaUmmaWarpSpecializedILi4ELi2ELi4ENS5_IJNS4_1CILi2EEENSA_ILi1EEESC_EEEEENS5_IJNSA_ILi256EEENSA_ILi128EEESG_EEENS_10bfloat16_tENS5_IJlSC_lEEESI_SJ_NS4_8TiledMMAINS4_8MMA_AtomIJNS4_26SM100_MMA_F16BF16_2x1SM_SSISI_SI_fLi256ELi128ELNS4_4UMMA5MajorE0ELSO_0ELNSN_7ScaleInE0ELSP_0EEEEEENS4_6LayoutINS5_IJSC_SC_SC_EEENS5_IJNSA_ILi0EEESU_SU_EEEEENS5_IJNS4_10UnderscoreESX_SX_EEEEENS4_18SM100_TMA_2SM_LOADENS4_14ComposedLayoutINS4_7SwizzleILi3ELi4ELi3EEENS4_18smem_ptr_flag_bitsILi16EEENSS_INS5_IJNSA_ILi8EEENSA_ILi64EEEEEENS5_IJS17_SC_EEEEEEEvNS4_8identityES10_S1B_vS1C_EENS_8epilogue10collective18CollectiveEpilogueINS1E_23Sm100TmaWarpSpecializedILi4ELi2ELi32ELb1ELb0EEEJNS5_IJSG_SG_SG_EEENS5_IJNSS_ISG_SC_EENSS_INSA_ILi32EEESC_EEEEESI_SJ_SI_SJ_NS1E_6fusion15FusionCallbacksIS1I_NS1O_17LinearCombinationISI_fSI_fLNS_15FloatRoundStyleE2EEES1J_S1N_JEEENS4_5SM1004TMEM4LOAD26SM100_TMEM_LOAD_32dp32b32xENS4_13SM90_TMA_LOADENS11_INS12_ILi2ELi4ELi3EEES15_NSS_INS5_IJS16_S1L_EEENS5_IJS1L_SC_EEEEEEENS4_39AutoVectorizingCopyWithAssumedAlignmentILi128EEENS4_14SM90_TMA_STOREES23_S25_S25_EEEvvEEEEvNT_6ParamsE,"a",@progbits
	.sectionflags	@""
	.align	4
.nv.constant0._ZN7cutlass13device_kernelINS_4gemm6kernel13GemmUniversalIN4cute5tupleIJiiiiEEENS1_10collective13CollectiveMmaINS1_35MainloopSm100TmaUmmaWarpSpecializedILi4ELi2ELi4ENS5_IJNS4_1CILi2EEENSA_ILi1EEESC_EEEEENS5_IJNSA_ILi256EEENSA_ILi128EEESG_EEENS_10bfloat16_tENS5_IJlSC_lEEESI_SJ_NS4_8TiledMMAINS4_8MMA_AtomIJNS4_26SM100_MMA_F16BF16_2x1SM_SSISI_SI_fLi256ELi128ELNS4_4UMMA5MajorE0ELSO_0ELNSN_7ScaleInE0ELSP_0EEEEEENS4_6LayoutINS5_IJSC_SC_SC_EEENS5_IJNSA_ILi0EEESU_SU_EEEEENS5_IJNS4_10UnderscoreESX_SX_EEEEENS4_18SM100_TMA_2SM_LOADENS4_14ComposedLayoutINS4_7SwizzleILi3ELi4ELi3EEENS4_18smem_ptr_flag_bitsILi16EEENSS_INS5_IJNSA_ILi8EEENSA_ILi64EEEEEENS5_IJS17_SC_EEEEEEEvNS4_8identityES10_S1B_vS1C_EENS_8epilogue10collective18CollectiveEpilogueINS1E_23Sm100TmaWarpSpecializedILi4ELi2ELi32ELb1ELb0EEEJNS5_IJSG_SG_SG_EEENS5_IJNSS_ISG_SC_EENSS_INSA_ILi32EEESC_EEEEESI_SJ_SI_SJ_NS1E_6fusion15FusionCallbacksIS1I_NS1O_17LinearCombinationISI_fSI_fLNS_15FloatRoundStyleE2EEES1J_S1N_JEEENS4_5SM1004TMEM4LOAD26SM100_TMEM_LOAD_32dp32b32xENS4_13SM90_TMA_LOADENS11_INS12_ILi2ELi4ELi3EEES15_NSS_INS5_IJS16_S1L_EEENS5_IJS1L_SC_EEEEEEENS4_39AutoVectorizingCopyWithAssumedAlignmentILi128EEENS4_14SM90_TMA_STOREES23_S25_S25_EEEvvEEEEvNT_6ParamsE:
	.zero		2944


//--------------------- SYMBOLS --------------------------

	.type		.nv.reservedSmem.offset0,@object
	.size		.nv.reservedSmem.offset0,0x4
	.type		.nv.reservedSmem.cap,@object
	.size		.nv.reservedSmem.cap,0x4
	.type		__assertfail,@function
